//
// Generated by NVIDIA NVVM Compiler
//
// Compiler Build ID: CL-36424714
// Cuda compilation tools, release 13.0, V13.0.88
// Based on NVVM 20.0.0
//

.version 9.0
.target sm_100
.address_size 64

	// .globl	_Z6kernelPfi

.visible .entry _Z6kernelPfi(
	.param .u64 .ptr .align 1 _Z6kernelPfi_param_0,
	.param .u32 _Z6kernelPfi_param_1
)
{
	.reg .pred 	%p<2>;
	.reg .b32 	%r<6>;
	.reg .b32 	%f<202>;
	.reg .b64 	%rd<5>;

	ld.param.u64 	%rd1, [_Z6kernelPfi_param_0];
	ld.param.u32 	%r2, [_Z6kernelPfi_param_1];
	mov.u32 	%r3, %ctaid.x;
	mov.u32 	%r4, %ntid.x;
	mov.u32 	%r5, %tid.x;
	mad.lo.s32 	%r1, %r3, %r4, %r5;
	setp.ge.s32 	%p1, %r1, %r2;
	@%p1 bra 	$L__BB0_2;
	cvta.to.global.u64 	%rd2, %rd1;
	mul.wide.s32 	%rd3, %r1, 4;
	add.s64 	%rd4, %rd2, %rd3;
	ld.global.f32 	%f1, [%rd4];
	add.f32 	%f2, %f1, 0f3F800000;
	sqrt.rn.f32 	%f3, %f2;
	add.f32 	%f4, %f3, 0f3F800000;
	sqrt.rn.f32 	%f5, %f4;
	add.f32 	%f6, %f5, 0f3F800000;
	sqrt.rn.f32 	%f7, %f6;
	add.f32 	%f8, %f7, 0f3F800000;
	sqrt.rn.f32 	%f9, %f8;
	add.f32 	%f10, %f9, 0f3F800000;
	sqrt.rn.f32 	%f11, %f10;
	add.f32 	%f12, %f11, 0f3F800000;
	sqrt.rn.f32 	%f13, %f12;
	add.f32 	%f14, %f13, 0f3F800000;
	sqrt.rn.f32 	%f15, %f14;
	add.f32 	%f16, %f15, 0f3F800000;
	sqrt.rn.f32 	%f17, %f16;
	add.f32 	%f18, %f17, 0f3F800000;
	sqrt.rn.f32 	%f19, %f18;
	add.f32 	%f20, %f19, 0f3F800000;
	sqrt.rn.f32 	%f21, %f20;
	add.f32 	%f22, %f21, 0f3F800000;
	sqrt.rn.f32 	%f23, %f22;
	add.f32 	%f24, %f23, 0f3F800000;
	sqrt.rn.f32 	%f25, %f24;
	add.f32 	%f26, %f25, 0f3F800000;
	sqrt.rn.f32 	%f27, %f26;
	add.f32 	%f28, %f27, 0f3F800000;
	sqrt.rn.f32 	%f29, %f28;
	add.f32 	%f30, %f29, 0f3F800000;
	sqrt.rn.f32 	%f31, %f30;
	add.f32 	%f32, %f31, 0f3F800000;
	sqrt.rn.f32 	%f33, %f32;
	add.f32 	%f34, %f33, 0f3F800000;
	sqrt.rn.f32 	%f35, %f34;
	add.f32 	%f36, %f35, 0f3F800000;
	sqrt.rn.f32 	%f37, %f36;
	add.f32 	%f38, %f37, 0f3F800000;
	sqrt.rn.f32 	%f39, %f38;
	add.f32 	%f40, %f39, 0f3F800000;
	sqrt.rn.f32 	%f41, %f40;
	add.f32 	%f42, %f41, 0f3F800000;
	sqrt.rn.f32 	%f43, %f42;
	add.f32 	%f44, %f43, 0f3F800000;
	sqrt.rn.f32 	%f45, %f44;
	add.f32 	%f46, %f45, 0f3F800000;
	sqrt.rn.f32 	%f47, %f46;
	add.f32 	%f48, %f47, 0f3F800000;
	sqrt.rn.f32 	%f49, %f48;
	add.f32 	%f50, %f49, 0f3F800000;
	sqrt.rn.f32 	%f51, %f50;
	add.f32 	%f52, %f51, 0f3F800000;
	sqrt.rn.f32 	%f53, %f52;
	add.f32 	%f54, %f53, 0f3F800000;
	sqrt.rn.f32 	%f55, %f54;
	add.f32 	%f56, %f55, 0f3F800000;
	sqrt.rn.f32 	%f57, %f56;
	add.f32 	%f58, %f57, 0f3F800000;
	sqrt.rn.f32 	%f59, %f58;
	add.f32 	%f60, %f59, 0f3F800000;
	sqrt.rn.f32 	%f61, %f60;
	add.f32 	%f62, %f61, 0f3F800000;
	sqrt.rn.f32 	%f63, %f62;
	add.f32 	%f64, %f63, 0f3F800000;
	sqrt.rn.f32 	%f65, %f64;
	add.f32 	%f66, %f65, 0f3F800000;
	sqrt.rn.f32 	%f67, %f66;
	add.f32 	%f68, %f67, 0f3F800000;
	sqrt.rn.f32 	%f69, %f68;
	add.f32 	%f70, %f69, 0f3F800000;
	sqrt.rn.f32 	%f71, %f70;
	add.f32 	%f72, %f71, 0f3F800000;
	sqrt.rn.f32 	%f73, %f72;
	add.f32 	%f74, %f73, 0f3F800000;
	sqrt.rn.f32 	%f75, %f74;
	add.f32 	%f76, %f75, 0f3F800000;
	sqrt.rn.f32 	%f77, %f76;
	add.f32 	%f78, %f77, 0f3F800000;
	sqrt.rn.f32 	%f79, %f78;
	add.f32 	%f80, %f79, 0f3F800000;
	sqrt.rn.f32 	%f81, %f80;
	add.f32 	%f82, %f81, 0f3F800000;
	sqrt.rn.f32 	%f83, %f82;
	add.f32 	%f84, %f83, 0f3F800000;
	sqrt.rn.f32 	%f85, %f84;
	add.f32 	%f86, %f85, 0f3F800000;
	sqrt.rn.f32 	%f87, %f86;
	add.f32 	%f88, %f87, 0f3F800000;
	sqrt.rn.f32 	%f89, %f88;
	add.f32 	%f90, %f89, 0f3F800000;
	sqrt.rn.f32 	%f91, %f90;
	add.f32 	%f92, %f91, 0f3F800000;
	sqrt.rn.f32 	%f93, %f92;
	add.f32 	%f94, %f93, 0f3F800000;
	sqrt.rn.f32 	%f95, %f94;
	add.f32 	%f96, %f95, 0f3F800000;
	sqrt.rn.f32 	%f97, %f96;
	add.f32 	%f98, %f97, 0f3F800000;
	sqrt.rn.f32 	%f99, %f98;
	add.f32 	%f100, %f99, 0f3F800000;
	sqrt.rn.f32 	%f101, %f100;
	add.f32 	%f102, %f101, 0f3F800000;
	sqrt.rn.f32 	%f103, %f102;
	add.f32 	%f104, %f103, 0f3F800000;
	sqrt.rn.f32 	%f105, %f104;
	add.f32 	%f106, %f105, 0f3F800000;
	sqrt.rn.f32 	%f107, %f106;
	add.f32 	%f108, %f107, 0f3F800000;
	sqrt.rn.f32 	%f109, %f108;
	add.f32 	%f110, %f109, 0f3F800000;
	sqrt.rn.f32 	%f111, %f110;
	add.f32 	%f112, %f111, 0f3F800000;
	sqrt.rn.f32 	%f113, %f112;
	add.f32 	%f114, %f113, 0f3F800000;
	sqrt.rn.f32 	%f115, %f114;
	add.f32 	%f116, %f115, 0f3F800000;
	sqrt.rn.f32 	%f117, %f116;
	add.f32 	%f118, %f117, 0f3F800000;
	sqrt.rn.f32 	%f119, %f118;
	add.f32 	%f120, %f119, 0f3F800000;
	sqrt.rn.f32 	%f121, %f120;
	add.f32 	%f122, %f121, 0f3F800000;
	sqrt.rn.f32 	%f123, %f122;
	add.f32 	%f124, %f123, 0f3F800000;
	sqrt.rn.f32 	%f125, %f124;
	add.f32 	%f126, %f125, 0f3F800000;
	sqrt.rn.f32 	%f127, %f126;
	add.f32 	%f128, %f127, 0f3F800000;
	sqrt.rn.f32 	%f129, %f128;
	add.f32 	%f130, %f129, 0f3F800000;
	sqrt.rn.f32 	%f131, %f130;
	add.f32 	%f132, %f131, 0f3F800000;
	sqrt.rn.f32 	%f133, %f132;
	add.f32 	%f134, %f133, 0f3F800000;
	sqrt.rn.f32 	%f135, %f134;
	add.f32 	%f136, %f135, 0f3F800000;
	sqrt.rn.f32 	%f137, %f136;
	add.f32 	%f138, %f137, 0f3F800000;
	sqrt.rn.f32 	%f139, %f138;
	add.f32 	%f140, %f139, 0f3F800000;
	sqrt.rn.f32 	%f141, %f140;
	add.f32 	%f142, %f141, 0f3F800000;
	sqrt.rn.f32 	%f143, %f142;
	add.f32 	%f144, %f143, 0f3F800000;
	sqrt.rn.f32 	%f145, %f144;
	add.f32 	%f146, %f145, 0f3F800000;
	sqrt.rn.f32 	%f147, %f146;
	add.f32 	%f148, %f147, 0f3F800000;
	sqrt.rn.f32 	%f149, %f148;
	add.f32 	%f150, %f149, 0f3F800000;
	sqrt.rn.f32 	%f151, %f150;
	add.f32 	%f152, %f151, 0f3F800000;
	sqrt.rn.f32 	%f153, %f152;
	add.f32 	%f154, %f153, 0f3F800000;
	sqrt.rn.f32 	%f155, %f154;
	add.f32 	%f156, %f155, 0f3F800000;
	sqrt.rn.f32 	%f157, %f156;
	add.f32 	%f158, %f157, 0f3F800000;
	sqrt.rn.f32 	%f159, %f158;
	add.f32 	%f160, %f159, 0f3F800000;
	sqrt.rn.f32 	%f161, %f160;
	add.f32 	%f162, %f161, 0f3F800000;
	sqrt.rn.f32 	%f163, %f162;
	add.f32 	%f164, %f163, 0f3F800000;
	sqrt.rn.f32 	%f165, %f164;
	add.f32 	%f166, %f165, 0f3F800000;
	sqrt.rn.f32 	%f167, %f166;
	add.f32 	%f168, %f167, 0f3F800000;
	sqrt.rn.f32 	%f169, %f168;
	add.f32 	%f170, %f169, 0f3F800000;
	sqrt.rn.f32 	%f171, %f170;
	add.f32 	%f172, %f171, 0f3F800000;
	sqrt.rn.f32 	%f173, %f172;
	add.f32 	%f174, %f173, 0f3F800000;
	sqrt.rn.f32 	%f175, %f174;
	add.f32 	%f176, %f175, 0f3F800000;
	sqrt.rn.f32 	%f177, %f176;
	add.f32 	%f178, %f177, 0f3F800000;
	sqrt.rn.f32 	%f179, %f178;
	add.f32 	%f180, %f179, 0f3F800000;
	sqrt.rn.f32 	%f181, %f180;
	add.f32 	%f182, %f181, 0f3F800000;
	sqrt.rn.f32 	%f183, %f182;
	add.f32 	%f184, %f183, 0f3F800000;
	sqrt.rn.f32 	%f185, %f184;
	add.f32 	%f186, %f185, 0f3F800000;
	sqrt.rn.f32 	%f187, %f186;
	add.f32 	%f188, %f187, 0f3F800000;
	sqrt.rn.f32 	%f189, %f188;
	add.f32 	%f190, %f189, 0f3F800000;
	sqrt.rn.f32 	%f191, %f190;
	add.f32 	%f192, %f191, 0f3F800000;
	sqrt.rn.f32 	%f193, %f192;
	add.f32 	%f194, %f193, 0f3F800000;
	sqrt.rn.f32 	%f195, %f194;
	add.f32 	%f196, %f195, 0f3F800000;
	sqrt.rn.f32 	%f197, %f196;
	add.f32 	%f198, %f197, 0f3F800000;
	sqrt.rn.f32 	%f199, %f198;
	add.f32 	%f200, %f199, 0f3F800000;
	sqrt.rn.f32 	%f201, %f200;
	st.global.f32 	[%rd4], %f201;
$L__BB0_2:
	ret;

}


// ===== COMPILED SASS (sm_100) =====

	.target	sm_100

	.elftype	@"ET_EXEC"


//--------------------- .note.nv.tkinfo           --------------------------
	.section	.note.nv.tkinfo,"",@"SHT_NOTE"
	.sectionflags	@"SHF_NOTE_NV_TKINFO"
	.tkinfo
        /*0018*/ 	.word	0x00000002
        /*0030*/ 	.string	""
        /*0030*/ 	.string	"ptxas"
        /*0030*/ 	.string	"Cuda compilation tools, release 13.0, V13.0.88"
        /*0030*/ 	.string	"Build cuda_13.0.r13.0/compiler.36424714_0"
        /*0030*/ 	.string	"-arch sm_100 -m 64 "



//--------------------- .note.nv.cuinfo           --------------------------
	.section	.note.nv.cuinfo,"",@"SHT_NOTE"
	.sectionflags	@"SHF_NOTE_NV_CUINFO"
        /*0018*/ 	.short	0x0002
        /*001a*/ 	.short	0x0064
        /*001c*/ 	.short	0x0082
	.zero		2


//--------------------- .nv.info                  --------------------------
	.section	.nv.info,"",@"SHT_CUDA_INFO"
	.align	4


	//----- nvinfo : EIATTR_REGCOUNT
	.align		4
        /*0000*/ 	.byte	0x04, 0x2f
        /*0002*/ 	.short	(.L_1 - .L_0)
	.align		4
.L_0:
        /*0004*/ 	.word	index@(_Z6kernelPfi)
        /*0008*/ 	.word	0x0000000c


	//----- nvinfo : EIATTR_FRAME_SIZE
	.align		4
.L_1:
        /*000c*/ 	.byte	0x04, 0x11
        /*000e*/ 	.short	(.L_3 - .L_2)
	.align		4
.L_2:
        /*0010*/ 	.word	index@($__internal_0_$__cuda_sm20_sqrt_rn_f32_slowpath)
        /*0014*/ 	.word	0x00000000


	//----- nvinfo : EIATTR_FRAME_SIZE
	.align		4
.L_3:
        /*0018*/ 	.byte	0x04, 0x11
        /*001a*/ 	.short	(.L_5 - .L_4)
	.align		4
.L_4:
        /*001c*/ 	.word	index@(_Z6kernelPfi)
        /*0020*/ 	.word	0x00000000


	//----- nvinfo : EIATTR_MIN_STACK_SIZE
	.align		4
.L_5:
        /*0024*/ 	.byte	0x04, 0x12
        /*0026*/ 	.short	(.L_7 - .L_6)
	.align		4
.L_6:
        /*0028*/ 	.word	index@(_Z6kernelPfi)
        /*002c*/ 	.word	0x00000000
.L_7:


//--------------------- .nv.compat                --------------------------
	.section	.nv.compat,"",@"SHT_CUDA_COMPAT_INFO"
	.align	4
        /*0000*/ 	.byte	0x02, 0x09, 0x00, 0x00, 0x02, 0x02, 0x01, 0x00, 0x02, 0x05, 0x05, 0x00, 0x03, 0x07, 0x01, 0x01
        /*0010*/ 	.byte	0x02, 0x03, 0x00, 0x00, 0x02, 0x06, 0x01, 0x00, 0x04, 0x0b, 0x08, 0x00, 0x01, 0x00, 0x00, 0x00
        /*0020*/ 	.byte	0x00, 0x00, 0x00, 0x00


//--------------------- .nv.info._Z6kernelPfi     --------------------------
	.section	.nv.info._Z6kernelPfi,"",@"SHT_CUDA_INFO"
	.sectionflags	@""
	.align	4


	//----- nvinfo : EIATTR_CUDA_API_VERSION
	.align		4
        /*0000*/ 	.byte	0x04, 0x37
        /*0002*/ 	.short	(.L_9 - .L_8)
.L_8:
        /*0004*/ 	.word	0x00000082


	//----- nvinfo : EIATTR_KPARAM_INFO
	.align		4
.L_9:
        /*0008*/ 	.byte	0x04, 0x17
        /*000a*/ 	.short	(.L_11 - .L_10)
.L_10:
        /*000c*/ 	.word	0x00000000
        /*0010*/ 	.short	0x0001
        /*0012*/ 	.short	0x0008
        /*0014*/ 	.byte	0x00, 0xf0, 0x11, 0x00


	//----- nvinfo : EIATTR_KPARAM_INFO
	.align		4
.L_11:
        /*0018*/ 	.byte	0x04, 0x17
        /*001a*/ 	.short	(.L_13 - .L_12)
.L_12:
        /*001c*/ 	.word	0x00000000
        /*0020*/ 	.short	0x0000
        /*0022*/ 	.short	0x0000
        /*0024*/ 	.byte	0x00, 0xf5, 0x21, 0x00


	//----- nvinfo : EIATTR_SPARSE_MMA_MASK
	.align		4
.L_13:
        /*0028*/ 	.byte	0x03, 0x50
        /*002a*/ 	.short	0x0000


	//----- nvinfo : EIATTR_MAXREG_COUNT
	.align		4
        /*002c*/ 	.byte	0x03, 0x1b
        /*002e*/ 	.short	0x00ff


	//----- nvinfo : EIATTR_MERCURY_ISA_VERSION
	.align		4
        /*0030*/ 	.byte	0x03, 0x5f
        /*0032*/ 	.short	0x0101


	//----- nvinfo : EIATTR_VRC_CTA_INIT_COUNT
	.align		4
        /*0034*/ 	.byte	0x02, 0x4a
	.zero		1
	.zero		1


	//----- nvinfo : EIATTR_EXIT_INSTR_OFFSETS
	.align		4
        /*0038*/ 	.byte	0x04, 0x1c
        /*003a*/ 	.short	(.L_15 - .L_14)


	//   ....[0]....
.L_14:
        /*003c*/ 	.word	0x00000070


	//   ....[1]....
        /*0040*/ 	.word	0x00005e80


	//----- nvinfo : EIATTR_CRS_STACK_SIZE
	.align		4
.L_15:
        /*0044*/ 	.byte	0x04, 0x1e
        /*0046*/ 	.short	(.L_17 - .L_16)
.L_16:
        /*0048*/ 	.word	0x00000000


	//----- nvinfo : EIATTR_CBANK_PARAM_SIZE
	.align		4
.L_17:
        /*004c*/ 	.byte	0x03, 0x19
        /*004e*/ 	.short	0x000c


	//----- nvinfo : EIATTR_PARAM_CBANK
	.align		4
        /*0050*/ 	.byte	0x04, 0x0a
        /*0052*/ 	.short	(.L_19 - .L_18)
	.align		4
.L_18:
        /*0054*/ 	.word	index@(.nv.constant0._Z6kernelPfi)
        /*0058*/ 	.short	0x0380
        /*005a*/ 	.short	0x000c


	//----- nvinfo : EIATTR_SW_WAR
	.align		4
.L_19:
        /*005c*/ 	.byte	0x04, 0x36
        /*005e*/ 	.short	(.L_21 - .L_20)
.L_20:
        /*0060*/ 	.word	0x00000008
.L_21:


//--------------------- .nv.callgraph             --------------------------
	.section	.nv.callgraph,"",@"SHT_CUDA_CALLGRAPH"
	.align	4
	.sectionentsize	8
	.align		4
        /*0000*/ 	.word	0x00000000
	.align		4
        /*0004*/ 	.word	0xffffffff
	.align		4
        /*0008*/ 	.word	0x00000000
	.align		4
        /*000c*/ 	.word	0xfffffffe
	.align		4
        /*0010*/ 	.word	0x00000000
	.align		4
        /*0014*/ 	.word	0xfffffffd
	.align		4
        /*0018*/ 	.word	0x00000000
	.align		4
        /*001c*/ 	.word	0xfffffffc


//--------------------- .text._Z6kernelPfi        --------------------------
	.section	.text._Z6kernelPfi,"ax",@progbits
	.align	128
        .global         _Z6kernelPfi
        .type           _Z6kernelPfi,@function
        .size           _Z6kernelPfi,(.L_x_302 - _Z6kernelPfi)
        .other          _Z6kernelPfi,@"STO_CUDA_ENTRY STV_DEFAULT"
_Z6kernelPfi:
.text._Z6kernelPfi:
[----:B------:R-:W-:Y:S01]  /*0000*/  LDC R1, c[0x0][0x37c] ;  /* 0x0000df00ff017b82 */ /* 0x000fe20000000800 */
[----:B------:R-:W0:Y:S07]  /*0010*/  S2R R0, SR_TID.X ;  /* 0x0000000000007919 */ /* 0x000e2e0000002100 */
[----:B------:R-:W0:Y:S01]  /*0020*/  S2UR UR4, SR_CTAID.X ;  /* 0x00000000000479c3 */ /* 0x000e220000002500 */
[----:B------:R-:W1:Y:S07]  /*0030*/  LDCU UR5, c[0x0][0x388] ;  /* 0x00007100ff0577ac */ /* 0x000e6e0008000800 */
[----:B------:R-:W0:Y:S02]  /*0040*/  LDC R5, c[0x0][0x360] ;  /* 0x0000d800ff057b82 */ /* 0x000e240000000800 */
[----:B0-----:R-:W-:-:S05]  /*0050*/  IMAD R5, R5, UR4, R0 ;  /* 0x0000000405057c24 */ /* 0x001fca000f8e0200 */
[----:B-1----:R-:W-:-:S13]  /*0060*/  ISETP.GE.AND P0, PT, R5, UR5, PT ;  /* 0x0000000505007c0c */ /* 0x002fda000bf06270 */
[----:B------:R-:W-:Y:S05]  /*0070*/  @P0 EXIT ;  /* 0x000000000000094d */ /* 0x000fea0003800000 */
[----:B------:R-:W0:Y:S01]  /*0080*/  LDC.64 R2, c[0x0][0x380] ;  /* 0x0000e000ff027b82 */ /* 0x000e220000000a00 */
[----:B------:R-:W1:Y:S01]  /*0090*/  LDCU.64 UR4, c[0x0][0x358] ;  /* 0x00006b00ff0477ac */ /* 0x000e620008000a00 */
[----:B0-----:R-:W-:-:S05]  /*00a0*/  IMAD.WIDE R2, R5, 0x4, R2 ;  /* 0x0000000405027825 */ /* 0x001fca00078e0202 */
[----:B-1----:R-:W2:Y:S01]  /*00b0*/  LDG.E R0, desc[UR4][R2.64] ;  /* 0x0000000402007981 */ /* 0x002ea2000c1e1900 */
[----:B------:R-:W-:Y:S01]  /*00c0*/  BSSY.RECONVERGENT B0, `(.L_x_0) ;  /* 0x000000d000007945 */ /* 0x000fe20003800200 */
[----:B--2---:R-:W-:-:S04]  /*00d0*/  FADD R0, R0, 1 ;  /* 0x3f80000000007421 */ /* 0x004fc80000000000 */
[----:B------:R0:W1:Y:S01]  /*00e0*/  MUFU.RSQ R5, R0 ;  /* 0x0000000000057308 */ /* 0x0000620000001400 */
[----:B------:R-:W-:-:S04]  /*00f0*/  IADD3 R4, PT, PT, R0, -0xd000000, RZ ;  /* 0xf300000000047810 */ /* 0x000fc80007ffe0ff */
[----:B------:R-:W-:-:S13]  /*0100*/  ISETP.GT.U32.AND P0, PT, R4, 0x727fffff, PT ;  /* 0x727fffff0400780c */ /* 0x000fda0003f04070 */
[----:B01----:R-:W-:Y:S05]  /*0110*/  @!P0 BRA `(.L_x_1) ;  /* 0x00000000000c8947 */ /* 0x003fea0003800000 */
[----:B------:R-:W-:-:S07]  /*0120*/  MOV R9, 0x140 ;  /* 0x0000014000097802 */ /* 0x000fce0000000f00 */
[----:B------:R-:W-:Y:S05]  /*0130*/  CALL.REL.NOINC `($__internal_0_$__cuda_sm20_sqrt_rn_f32_slowpath) ;  /* 0x0000005c00547944 */ /* 0x000fea0003c00000 */
[----:B------:R-:W-:Y:S05]  /*0140*/  BRA `(.L_x_2) ;  /* 0x0000000000107947 */ /* 0x000fea0003800000 */
.L_x_1:
[----:B------:R-:W-:Y:S01]  /*0150*/  FMUL.FTZ R7, R0, R5 ;  /* 0x0000000500077220 */ /* 0x000fe20000410000 */
[----:B------:R-:W-:-:S03]  /*0160*/  FMUL.FTZ R5, R5, 0.5 ;  /* 0x3f00000005057820 */ /* 0x000fc60000410000 */
[----:B------:R-:W-:-:S04]  /*0170*/  FFMA R0, -R7, R7, R0 ;  /* 0x0000000707007223 */ /* 0x000fc80000000100 */
[----:B------:R-:W-:-:S07]  /*0180*/  FFMA R0, R0, R5, R7 ;  /* 0x0000000500007223 */ /* 0x000fce0000000007 */
.L_x_2:
[----:B------:R-:W-:Y:S05]  /*0190*/  BSYNC.RECONVERGENT B0 ;  /* 0x0000000000007941 */ /* 0x000fea0003800200 */
.L_x_0:
[----:B------:R-:W-:Y:S01]  /*01a0*/  FADD R5, R0, 1 ;  /* 0x3f80000000057421 */ /* 0x000fe20000000000 */
[----:B------:R-:W-:Y:S03]  /*01b0*/  BSSY.RECONVERGENT B0, `(.L_x_3) ;  /* 0x000000d000007945 */ /* 0x000fe60003800200 */
[----:B------:R0:W1:Y:S01]  /*01c0*/  MUFU.RSQ R4, R5 ;  /* 0x0000000500047308 */ /* 0x0000620000001400 */
[----:B------:R-:W-:-:S04]  /*01d0*/  IADD3 R0, PT, PT, R5, -0xd000000, RZ ;  /* 0xf300000005007810 */ /* 0x000fc80007ffe0ff */
[----:B------:R-:W-:-:S13]  /*01e0*/  ISETP.GT.U32.AND P0, PT, R0, 0x727fffff, PT ;  /* 0x727fffff0000780c */ /* 0x000fda0003f04070 */
[----:B01----:R-:W-:Y:S05]  /*01f0*/  @!P0 BRA `(.L_x_4) ;  /* 0x0000000000108947 */ /* 0x003fea0003800000 */
[----:B------:R-:W-:Y:S02]  /*0200*/  MOV R0, R5 ;  /* 0x0000000500007202 */ /* 0x000fe40000000f00 */
[----:B------:R-:W-:-:S07]  /*0210*/  MOV R9, 0x230 ;  /* 0x0000023000097802 */ /* 0x000fce0000000f00 */
[----:B------:R-:W-:Y:S05]  /*0220*/  CALL.REL.NOINC `($__internal_0_$__cuda_sm20_sqrt_rn_f32_slowpath) ;  /* 0x0000005c00187944 */ /* 0x000fea0003c00000 */
[----:B------:R-:W-:Y:S05]  /*0230*/  BRA `(.L_x_5) ;  /* 0x0000000000107947 */ /* 0x000fea0003800000 */
.L_x_4:
[----:B------:R-:W-:Y:S01]  /*0240*/  FMUL.FTZ R0, R5, R4 ;  /* 0x0000000405007220 */ /* 0x000fe20000410000 */
[----:B------:R-:W-:-:S03]  /*0250*/  FMUL.FTZ R4, R4, 0.5 ;  /* 0x3f00000004047820 */ /* 0x000fc60000410000 */
[----:B------:R-:W-:-:S04]  /*0260*/  FFMA R5, -R0, R0, R5 ;  /* 0x0000000000057223 */ /* 0x000fc80000000105 */
[----:B------:R-:W-:-:S07]  /*0270*/  FFMA R0, R5, R4, R0 ;  /* 0x0000000405007223 */ /* 0x000fce0000000000 */
.L_x_5:
[----:B------:R-:W-:Y:S05]  /*0280*/  BSYNC.RECONVERGENT B0 ;  /* 0x0000000000007941 */ /* 0x000fea0003800200 */
.L_x_3:
        /* <DEDUP_REMOVED lines=10> */
.L_x_7:
[----:B------:R-:W-:Y:S01]  /*0330*/  FMUL.FTZ R0, R5, R4 ;  /* 0x0000000405007220 */ /* 0x000fe20000410000 */
[----:B------:R-:W-:-:S03]  /*0340*/  FMUL.FTZ R4, R4, 0.5 ;  /* 0x3f00000004047820 */ /* 0x000fc60000410000 */
[----:B------:R-:W-:-:S04]  /*0350*/  FFMA R5, -R0, R0, R5 ;  /* 0x0000000000057223 */ /* 0x000fc80000000105 */
[----:B------:R-:W-:-:S07]  /*0360*/  FFMA R0, R5, R4, R0 ;  /* 0x0000000405007223 */ /* 0x000fce0000000000 */
.L_x_8:
[----:B------:R-:W-:Y:S05]  /*0370*/  BSYNC.RECONVERGENT B0 ;  /* 0x0000000000007941 */ /* 0x000fea0003800200 */
.L_x_6:
        /* <DEDUP_REMOVED lines=10> */
.L_x_10:
[----:B------:R-:W-:Y:S01]  /*0420*/  FMUL.FTZ R0, R5, R4 ;  /* 0x0000000405007220 */ /* 0x000fe20000410000 */
[----:B------:R-:W-:-:S03]  /*0430*/  FMUL.FTZ R4, R4, 0.5 ;  /* 0x3f00000004047820 */ /* 0x000fc60000410000 */
[----:B------:R-:W-:-:S04]  /*0440*/  FFMA R5, -R0, R0, R5 ;  /* 0x0000000000057223 */ /* 0x000fc80000000105 */
[----:B------:R-:W-:-:S07]  /*0450*/  FFMA R0, R5, R4, R0 ;  /* 0x0000000405007223 */ /* 0x000fce0000000000 */
.L_x_11:
[----:B------:R-:W-:Y:S05]  /*0460*/  BSYNC.RECONVERGENT B0 ;  /* 0x0000000000007941 */ /* 0x000fea0003800200 */
.L_x_9:
        /* <DEDUP_REMOVED lines=10> */
.L_x_13:
[----:B------:R-:W-:Y:S01]  /*0510*/  FMUL.FTZ R0, R5, R4 ;  /* 0x0000000405007220 */ /* 0x000fe20000410000 */
[----:B------:R-:W-:-:S03]  /*0520*/  FMUL.FTZ R4, R4, 0.5 ;  /* 0x3f00000004047820 */ /* 0x000fc60000410000 */
[----:B------:R-:W-:-:S04]  /*0530*/  FFMA R5, -R0, R0, R5 ;  /* 0x0000000000057223 */ /* 0x000fc80000000105 */
[----:B------:R-:W-:-:S07]  /*0540*/  FFMA R0, R5, R4, R0 ;  /* 0x0000000405007223 */ /* 0x000fce0000000000 */
.L_x_14:
[----:B------:R-:W-:Y:S05]  /*0550*/  BSYNC.RECONVERGENT B0 ;  /* 0x0000000000007941 */ /* 0x000fea0003800200 */
.L_x_12:
        /* <DEDUP_REMOVED lines=10> */
.L_x_16:
[----:B------:R-:W-:Y:S01]  /*0600*/  FMUL.FTZ R0, R5, R4 ;  /* 0x0000000405007220 */ /* 0x000fe20000410000 */
[----:B------:R-:W-:-:S03]  /*0610*/  FMUL.FTZ R4, R4, 0.5 ;  /* 0x3f00000004047820 */ /* 0x000fc60000410000 */
[----:B------:R-:W-:-:S04]  /*0620*/  FFMA R5, -R0, R0, R5 ;  /* 0x0000000000057223 */ /* 0x000fc80000000105 */
[----:B------:R-:W-:-:S07]  /*0630*/  FFMA R0, R5, R4, R0 ;  /* 0x0000000405007223 */ /* 0x000fce0000000000 */
.L_x_17:
[----:B------:R-:W-:Y:S05]  /*0640*/  BSYNC.RECONVERGENT B0 ;  /* 0x0000000000007941 */ /* 0x000fea0003800200 */
.L_x_15:
        /* <DEDUP_REMOVED lines=10> */
.L_x_19:
[----:B------:R-:W-:Y:S01]  /*06f0*/  FMUL.FTZ R0, R5, R4 ;  /* 0x0000000405007220 */ /* 0x000fe20000410000 */
[----:B------:R-:W-:-:S03]  /*0700*/  FMUL.FTZ R4, R4, 0.5 ;  /* 0x3f00000004047820 */ /* 0x000fc60000410000 */
[----:B------:R-:W-:-:S04]  /*0710*/  FFMA R5, -R0, R0, R5 ;  /* 0x0000000000057223 */ /* 0x000fc80000000105 */
[----:B------:R-:W-:-:S07]  /*0720*/  FFMA R0, R5, R4, R0 ;  /* 0x0000000405007223 */ /* 0x000fce0000000000 */
.L_x_20:
[----:B------:R-:W-:Y:S05]  /*0730*/  BSYNC.RECONVERGENT B0 ;  /* 0x0000000000007941 */ /* 0x000fea0003800200 */
.L_x_18:
        /* <DEDUP_REMOVED lines=10> */
.L_x_22:
[----:B------:R-:W-:Y:S01]  /*07e0*/  FMUL.FTZ R0, R5, R4 ;  /* 0x0000000405007220 */ /* 0x000fe20000410000 */
[----:B------:R-:W-:-:S03]  /*07f0*/  FMUL.FTZ R4, R4, 0.5 ;  /* 0x3f00000004047820 */ /* 0x000fc60000410000 */
[----:B------:R-:W-:-:S04]  /*0800*/  FFMA R5, -R0, R0, R5 ;  /* 0x0000000000057223 */ /* 0x000fc80000000105 */
[----:B------:R-:W-:-:S07]  /*0810*/  FFMA R0, R5, R4, R0 ;  /* 0x0000000405007223 */ /* 0x000fce0000000000 */
.L_x_23:
[----:B------:R-:W-:Y:S05]  /*0820*/  BSYNC.RECONVERGENT B0 ;  /* 0x0000000000007941 */ /* 0x000fea0003800200 */
.L_x_21:
        /* <DEDUP_REMOVED lines=10> */
.L_x_25:
[----:B------:R-:W-:Y:S01]  /*08d0*/  FMUL.FTZ R0, R5, R4 ;  /* 0x0000000405007220 */ /* 0x000fe20000410000 */
[----:B------:R-:W-:-:S03]  /*08e0*/  FMUL.FTZ R4, R4, 0.5 ;  /* 0x3f00000004047820 */ /* 0x000fc60000410000 */
[----:B------:R-:W-:-:S04]  /*08f0*/  FFMA R5, -R0, R0, R5 ;  /* 0x0000000000057223 */ /* 0x000fc80000000105 */
[----:B------:R-:W-:-:S07]  /*0900*/  FFMA R0, R5, R4, R0 ;  /* 0x0000000405007223 */ /* 0x000fce0000000000 */
.L_x_26:
[----:B------:R-:W-:Y:S05]  /*0910*/  BSYNC.RECONVERGENT B0 ;  /* 0x0000000000007941 */ /* 0x000fea0003800200 */
.L_x_24:
        /* <DEDUP_REMOVED lines=10> */
.L_x_28:
[----:B------:R-:W-:Y:S01]  /*09c0*/  FMUL.FTZ R0, R5, R4 ;  /* 0x0000000405007220 */ /* 0x000fe20000410000 */
[----:B------:R-:W-:-:S03]  /*09d0*/  FMUL.FTZ R4, R4, 0.5 ;  /* 0x3f00000004047820 */ /* 0x000fc60000410000 */
[----:B------:R-:W-:-:S04]  /*09e0*/  FFMA R5, -R0, R0, R5 ;  /* 0x0000000000057223 */ /* 0x000fc80000000105 */
[----:B------:R-:W-:-:S07]  /*09f0*/  FFMA R0, R5, R4, R0 ;  /* 0x0000000405007223 */ /* 0x000fce0000000000 */
.L_x_29:
[----:B------:R-:W-:Y:S05]  /*0a00*/  BSYNC.RECONVERGENT B0 ;  /* 0x0000000000007941 */ /* 0x000fea0003800200 */
.L_x_27:
        /* <DEDUP_REMOVED lines=10> */
.L_x_31:
[----:B------:R-:W-:Y:S01]  /*0ab0*/  FMUL.FTZ R0, R5, R4 ;  /* 0x0000000405007220 */ /* 0x000fe20000410000 */
[----:B------:R-:W-:-:S03]  /*0ac0*/  FMUL.FTZ R4, R4, 0.5 ;  /* 0x3f00000004047820 */ /* 0x000fc60000410000 */
[----:B------:R-:W-:-:S04]  /*0ad0*/  FFMA R5, -R0, R0, R5 ;  /* 0x0000000000057223 */ /* 0x000fc80000000105 */
[----:B------:R-:W-:-:S07]  /*0ae0*/  FFMA R0, R5, R4, R0 ;  /* 0x0000000405007223 */ /* 0x000fce0000000000 */
.L_x_32:
[----:B------:R-:W-:Y:S05]  /*0af0*/  BSYNC.RECONVERGENT B0 ;  /* 0x0000000000007941 */ /* 0x000fea0003800200 */
.L_x_30:
        /* <DEDUP_REMOVED lines=10> */
.L_x_34:
[----:B------:R-:W-:Y:S01]  /*0ba0*/  FMUL.FTZ R0, R5, R4 ;  /* 0x0000000405007220 */ /* 0x000fe20000410000 */
[----:B------:R-:W-:-:S03]  /*0bb0*/  FMUL.FTZ R4, R4, 0.5 ;  /* 0x3f00000004047820 */ /* 0x000fc60000410000 */
[----:B------:R-:W-:-:S04]  /*0bc0*/  FFMA R5, -R0, R0, R5 ;  /* 0x0000000000057223 */ /* 0x000fc80000000105 */
[----:B------:R-:W-:-:S07]  /*0bd0*/  FFMA R0, R5, R4, R0 ;  /* 0x0000000405007223 */ /* 0x000fce0000000000 */
.L_x_35:
[----:B------:R-:W-:Y:S05]  /*0be0*/  BSYNC.RECONVERGENT B0 ;  /* 0x0000000000007941 */ /* 0x000fea0003800200 */
.L_x_33:
        /* <DEDUP_REMOVED lines=10> */
.L_x_37:
[----:B------:R-:W-:Y:S01]  /*0c90*/  FMUL.FTZ R0, R5, R4 ;  /* 0x0000000405007220 */ /* 0x000fe20000410000 */
[----:B------:R-:W-:-:S03]  /*0ca0*/  FMUL.FTZ R4, R4, 0.5 ;  /* 0x3f00000004047820 */ /* 0x000fc60000410000 */
[----:B------:R-:W-:-:S04]  /*0cb0*/  FFMA R5, -R0, R0, R5 ;  /* 0x0000000000057223 */ /* 0x000fc80000000105 */
[----:B------:R-:W-:-:S07]  /*0cc0*/  FFMA R0, R5, R4, R0 ;  /* 0x0000000405007223 */ /* 0x000fce0000000000 */
.L_x_38:
[----:B------:R-:W-:Y:S05]  /*0cd0*/  BSYNC.RECONVERGENT B0 ;  /* 0x0000000000007941 */ /* 0x000fea0003800200 */
.L_x_36:
        /* <DEDUP_REMOVED lines=10> */
.L_x_40:
[----:B------:R-:W-:Y:S01]  /*0d80*/  FMUL.FTZ R0, R5, R4 ;  /* 0x0000000405007220 */ /* 0x000fe20000410000 */
[----:B------:R-:W-:-:S03]  /*0d90*/  FMUL.FTZ R4, R4, 0.5 ;  /* 0x3f00000004047820 */ /* 0x000fc60000410000 */
[----:B------:R-:W-:-:S04]  /*0da0*/  FFMA R5, -R0, R0, R5 ;  /* 0x0000000000057223 */ /* 0x000fc80000000105 */
[----:B------:R-:W-:-:S07]  /*0db0*/  FFMA R0, R5, R4, R0 ;  /* 0x0000000405007223 */ /* 0x000fce0000000000 */
.L_x_41:
[----:B------:R-:W-:Y:S05]  /*0dc0*/  BSYNC.RECONVERGENT B0 ;  /* 0x0000000000007941 */ /* 0x000fea0003800200 */
.L_x_39:
        /* <DEDUP_REMOVED lines=10> */
.L_x_43:
[----:B------:R-:W-:Y:S01]  /*0e70*/  FMUL.FTZ R0, R5, R4 ;  /* 0x0000000405007220 */ /* 0x000fe20000410000 */
[----:B------:R-:W-:-:S03]  /*0e80*/  FMUL.FTZ R4, R4, 0.5 ;  /* 0x3f00000004047820 */ /* 0x000fc60000410000 */
[----:B------:R-:W-:-:S04]  /*0e90*/  FFMA R5, -R0, R0, R5 ;  /* 0x0000000000057223 */ /* 0x000fc80000000105 */
[----:B------:R-:W-:-:S07]  /*0ea0*/  FFMA R0, R5, R4, R0 ;  /* 0x0000000405007223 */ /* 0x000fce0000000000 */
.L_x_44:
[----:B------:R-:W-:Y:S05]  /*0eb0*/  BSYNC.RECONVERGENT B0 ;  /* 0x0000000000007941 */ /* 0x000fea0003800200 */
.L_x_42:
        /* <DEDUP_REMOVED lines=10> */
.L_x_46:
[----:B------:R-:W-:Y:S01]  /*0f60*/  FMUL.FTZ R0, R5, R4 ;  /* 0x0000000405007220 */ /* 0x000fe20000410000 */
[----:B------:R-:W-:-:S03]  /*0f70*/  FMUL.FTZ R4, R4, 0.5 ;  /* 0x3f00000004047820 */ /* 0x000fc60000410000 */
[----:B------:R-:W-:-:S04]  /*0f80*/  FFMA R5, -R0, R0, R5 ;  /* 0x0000000000057223 */ /* 0x000fc80000000105 */
[----:B------:R-:W-:-:S07]  /*0f90*/  FFMA R0, R5, R4, R0 ;  /* 0x0000000405007223 */ /* 0x000fce0000000000 */
.L_x_47:
[----:B------:R-:W-:Y:S05]  /*0fa0*/  BSYNC.RECONVERGENT B0 ;  /* 0x0000000000007941 */ /* 0x000fea0003800200 */
.L_x_45:
        /* <DEDUP_REMOVED lines=10> */
.L_x_49:
[----:B------:R-:W-:Y:S01]  /*1050*/  FMUL.FTZ R0, R5, R4 ;  /* 0x0000000405007220 */ /* 0x000fe20000410000 */
[----:B------:R-:W-:-:S03]  /*1060*/  FMUL.FTZ R4, R4, 0.5 ;  /* 0x3f00000004047820 */ /* 0x000fc60000410000 */
[----:B------:R-:W-:-:S04]  /*1070*/  FFMA R5, -R0, R0, R5 ;  /* 0x0000000000057223 */ /* 0x000fc80000000105 */
[----:B------:R-:W-:-:S07]  /*1080*/  FFMA R0, R5, R4, R0 ;  /* 0x0000000405007223 */ /* 0x000fce0000000000 */
.L_x_50:
[----:B------:R-:W-:Y:S05]  /*1090*/  BSYNC.RECONVERGENT B0 ;  /* 0x0000000000007941 */ /* 0x000fea0003800200 */
.L_x_48:
        /* <DEDUP_REMOVED lines=10> */
.L_x_52:
[----:B------:R-:W-:Y:S01]  /*1140*/  FMUL.FTZ R0, R5, R4 ;  /* 0x0000000405007220 */ /* 0x000fe20000410000 */
[----:B------:R-:W-:-:S03]  /*1150*/  FMUL.FTZ R4, R4, 0.5 ;  /* 0x3f00000004047820 */ /* 0x000fc60000410000 */
[----:B------:R-:W-:-:S04]  /*1160*/  FFMA R5, -R0, R0, R5 ;  /* 0x0000000000057223 */ /* 0x000fc80000000105 */
[----:B------:R-:W-:-:S07]  /*1170*/  FFMA R0, R5, R4, R0 ;  /* 0x0000000405007223 */ /* 0x000fce0000000000 */
.L_x_53:
[----:B------:R-:W-:Y:S05]  /*1180*/  BSYNC.RECONVERGENT B0 ;  /* 0x0000000000007941 */ /* 0x000fea0003800200 */
.L_x_51:
        /* <DEDUP_REMOVED lines=10> */
.L_x_55:
[----:B------:R-:W-:Y:S01]  /*1230*/  FMUL.FTZ R0, R5, R4 ;  /* 0x0000000405007220 */ /* 0x000fe20000410000 */
[----:B------:R-:W-:-:S03]  /*1240*/  FMUL.FTZ R4, R4, 0.5 ;  /* 0x3f00000004047820 */ /* 0x000fc60000410000 */
[----:B------:R-:W-:-:S04]  /*1250*/  FFMA R5, -R0, R0, R5 ;  /* 0x0000000000057223 */ /* 0x000fc80000000105 */
[----:B------:R-:W-:-:S07]  /*1260*/  FFMA R0, R5, R4, R0 ;  /* 0x0000000405007223 */ /* 0x000fce0000000000 */
.L_x_56:
[----:B------:R-:W-:Y:S05]  /*1270*/  BSYNC.RECONVERGENT B0 ;  /* 0x0000000000007941 */ /* 0x000fea0003800200 */
.L_x_54:
        /* <DEDUP_REMOVED lines=10> */
.L_x_58:
[----:B------:R-:W-:Y:S01]  /*1320*/  FMUL.FTZ R0, R5, R4 ;  /* 0x0000000405007220 */ /* 0x000fe20000410000 */
[----:B------:R-:W-:-:S03]  /*1330*/  FMUL.FTZ R4, R4, 0.5 ;  /* 0x3f00000004047820 */ /* 0x000fc60000410000 */
[----:B------:R-:W-:-:S04]  /*1340*/  FFMA R5, -R0, R0, R5 ;  /* 0x0000000000057223 */ /* 0x000fc80000000105 */
[----:B------:R-:W-:-:S07]  /*1350*/  FFMA R0, R5, R4, R0 ;  /* 0x0000000405007223 */ /* 0x000fce0000000000 */
.L_x_59:
[----:B------:R-:W-:Y:S05]  /*1360*/  BSYNC.RECONVERGENT B0 ;  /* 0x0000000000007941 */ /* 0x000fea0003800200 */
.L_x_57:
        /* <DEDUP_REMOVED lines=10> */
.L_x_61:
[----:B------:R-:W-:Y:S01]  /*1410*/  FMUL.FTZ R0, R5, R4 ;  /* 0x0000000405007220 */ /* 0x000fe20000410000 */
[----:B------:R-:W-:-:S03]  /*1420*/  FMUL.FTZ R4, R4, 0.5 ;  /* 0x3f00000004047820 */ /* 0x000fc60000410000 */
[----:B------:R-:W-:-:S04]  /*1430*/  FFMA R5, -R0, R0, R5 ;  /* 0x0000000000057223 */ /* 0x000fc80000000105 */
[----:B------:R-:W-:-:S07]  /*1440*/  FFMA R0, R5, R4, R0 ;  /* 0x0000000405007223 */ /* 0x000fce0000000000 */
.L_x_62:
[----:B------:R-:W-:Y:S05]  /*1450*/  BSYNC.RECONVERGENT B0 ;  /* 0x0000000000007941 */ /* 0x000fea0003800200 */
.L_x_60:
        /* <DEDUP_REMOVED lines=10> */
.L_x_64:
[----:B------:R-:W-:Y:S01]  /*1500*/  FMUL.FTZ R0, R5, R4 ;  /* 0x0000000405007220 */ /* 0x000fe20000410000 */
[----:B------:R-:W-:-:S03]  /*1510*/  FMUL.FTZ R4, R4, 0.5 ;  /* 0x3f00000004047820 */ /* 0x000fc60000410000 */
[----:B------:R-:W-:-:S04]  /*1520*/  FFMA R5, -R0, R0, R5 ;  /* 0x0000000000057223 */ /* 0x000fc80000000105 */
[----:B------:R-:W-:-:S07]  /*1530*/  FFMA R0, R5, R4, R0 ;  /* 0x0000000405007223 */ /* 0x000fce0000000000 */
.L_x_65:
[----:B------:R-:W-:Y:S05]  /*1540*/  BSYNC.RECONVERGENT B0 ;  /* 0x0000000000007941 */ /* 0x000fea0003800200 */
.L_x_63:
        /* <DEDUP_REMOVED lines=10> */
.L_x_67:
[----:B------:R-:W-:Y:S01]  /*15f0*/  FMUL.FTZ R0, R5, R4 ;  /* 0x0000000405007220 */ /* 0x000fe20000410000 */
[----:B------:R-:W-:-:S03]  /*1600*/  FMUL.FTZ R4, R4, 0.5 ;  /* 0x3f00000004047820 */ /* 0x000fc60000410000 */
[----:B------:R-:W-:-:S04]  /*1610*/  FFMA R5, -R0, R0, R5 ;  /* 0x0000000000057223 */ /* 0x000fc80000000105 */
[----:B------:R-:W-:-:S07]  /*1620*/  FFMA R0, R5, R4, R0 ;  /* 0x0000000405007223 */ /* 0x000fce0000000000 */
.L_x_68:
[----:B------:R-:W-:Y:S05]  /*1630*/  BSYNC.RECONVERGENT B0 ;  /* 0x0000000000007941 */ /* 0x000fea0003800200 */
.L_x_66:
        /* <DEDUP_REMOVED lines=10> */
.L_x_70:
[----:B------:R-:W-:Y:S01]  /*16e0*/  FMUL.FTZ R0, R5, R4 ;  /* 0x0000000405007220 */ /* 0x000fe20000410000 */
[----:B------:R-:W-:-:S03]  /*16f0*/  FMUL.FTZ R4, R4, 0.5 ;  /* 0x3f00000004047820 */ /* 0x000fc60000410000 */
[----:B------:R-:W-:-:S04]  /*1700*/  FFMA R5, -R0, R0, R5 ;  /* 0x0000000000057223 */ /* 0x000fc80000000105 */
[----:B------:R-:W-:-:S07]  /*1710*/  FFMA R0, R5, R4, R0 ;  /* 0x0000000405007223 */ /* 0x000fce0000000000 */
.L_x_71:
[----:B------:R-:W-:Y:S05]  /*1720*/  BSYNC.RECONVERGENT B0 ;  /* 0x0000000000007941 */ /* 0x000fea0003800200 */
.L_x_69:
        /* <DEDUP_REMOVED lines=10> */
.L_x_73:
[----:B------:R-:W-:Y:S01]  /*17d0*/  FMUL.FTZ R0, R5, R4 ;  /* 0x0000000405007220 */ /* 0x000fe20000410000 */
[----:B------:R-:W-:-:S03]  /*17e0*/  FMUL.FTZ R4, R4, 0.5 ;  /* 0x3f00000004047820 */ /* 0x000fc60000410000 */
[----:B------:R-:W-:-:S04]  /*17f0*/  FFMA R5, -R0, R0, R5 ;  /* 0x0000000000057223 */ /* 0x000fc80000000105 */
[----:B------:R-:W-:-:S07]  /*1800*/  FFMA R0, R5, R4, R0 ;  /* 0x0000000405007223 */ /* 0x000fce0000000000 */
.L_x_74:
[----:B------:R-:W-:Y:S05]  /*1810*/  BSYNC.RECONVERGENT B0 ;  /* 0x0000000000007941 */ /* 0x000fea0003800200 */
.L_x_72:
        /* <DEDUP_REMOVED lines=10> */
.L_x_76:
[----:B------:R-:W-:Y:S01]  /*18c0*/  FMUL.FTZ R0, R5, R4 ;  /* 0x0000000405007220 */ /* 0x000fe20000410000 */
[----:B------:R-:W-:-:S03]  /*18d0*/  FMUL.FTZ R4, R4, 0.5 ;  /* 0x3f00000004047820 */ /* 0x000fc60000410000 */
[----:B------:R-:W-:-:S04]  /*18e0*/  FFMA R5, -R0, R0, R5 ;  /* 0x0000000000057223 */ /* 0x000fc80000000105 */
[----:B------:R-:W-:-:S07]  /*18f0*/  FFMA R0, R5, R4, R0 ;  /* 0x0000000405007223 */ /* 0x000fce0000000000 */
.L_x_77:
[----:B------:R-:W-:Y:S05]  /*1900*/  BSYNC.RECONVERGENT B0 ;  /* 0x0000000000007941 */ /* 0x000fea0003800200 */
.L_x_75:
        /* <DEDUP_REMOVED lines=10> */
.L_x_79:
[----:B------:R-:W-:Y:S01]  /*19b0*/  FMUL.FTZ R0, R5, R4 ;  /* 0x0000000405007220 */ /* 0x000fe20000410000 */
[----:B------:R-:W-:-:S03]  /*19c0*/  FMUL.FTZ R4, R4, 0.5 ;  /* 0x3f00000004047820 */ /* 0x000fc60000410000 */
[----:B------:R-:W-:-:S04]  /*19d0*/  FFMA R5, -R0, R0, R5 ;  /* 0x0000000000057223 */ /* 0x000fc80000000105 */
[----:B------:R-:W-:-:S07]  /*19e0*/  FFMA R0, R5, R4, R0 ;  /* 0x0000000405007223 */ /* 0x000fce0000000000 */
.L_x_80:
[----:B------:R-:W-:Y:S05]  /*19f0*/  BSYNC.RECONVERGENT B0 ;  /* 0x0000000000007941 */ /* 0x000fea0003800200 */
.L_x_78:
        /* <DEDUP_REMOVED lines=10> */
.L_x_82:
[----:B------:R-:W-:Y:S01]  /*1aa0*/  FMUL.FTZ R0, R5, R4 ;  /* 0x0000000405007220 */ /* 0x000fe20000410000 */
[----:B------:R-:W-:-:S03]  /*1ab0*/  FMUL.FTZ R4, R4, 0.5 ;  /* 0x3f00000004047820 */ /* 0x000fc60000410000 */
[----:B------:R-:W-:-:S04]  /*1ac0*/  FFMA R5, -R0, R0, R5 ;  /* 0x0000000000057223 */ /* 0x000fc80000000105 */
[----:B------:R-:W-:-:S07]  /*1ad0*/  FFMA R0, R5, R4, R0 ;  /* 0x0000000405007223 */ /* 0x000fce0000000000 */
.L_x_83:
[----:B------:R-:W-:Y:S05]  /*1ae0*/  BSYNC.RECONVERGENT B0 ;  /* 0x0000000000007941 */ /* 0x000fea0003800200 */
.L_x_81:
        /* <DEDUP_REMOVED lines=10> */
.L_x_85:
[----:B------:R-:W-:Y:S01]  /*1b90*/  FMUL.FTZ R0, R5, R4 ;  /* 0x0000000405007220 */ /* 0x000fe20000410000 */
[----:B------:R-:W-:-:S03]  /*1ba0*/  FMUL.FTZ R4, R4, 0.5 ;  /* 0x3f00000004047820 */ /* 0x000fc60000410000 */
[----:B------:R-:W-:-:S04]  /*1bb0*/  FFMA R5, -R0, R0, R5 ;  /* 0x0000000000057223 */ /* 0x000fc80000000105 */
[----:B------:R-:W-:-:S07]  /*1bc0*/  FFMA R0, R5, R4, R0 ;  /* 0x0000000405007223 */ /* 0x000fce0000000000 */
.L_x_86:
[----:B------:R-:W-:Y:S05]  /*1bd0*/  BSYNC.RECONVERGENT B0 ;  /* 0x0000000000007941 */ /* 0x000fea0003800200 */
.L_x_84:
        /* <DEDUP_REMOVED lines=10> */
.L_x_88:
[----:B------:R-:W-:Y:S01]  /*1c80*/  FMUL.FTZ R0, R5, R4 ;  /* 0x0000000405007220 */ /* 0x000fe20000410000 */
[----:B------:R-:W-:-:S03]  /*1c90*/  FMUL.FTZ R4, R4, 0.5 ;  /* 0x3f00000004047820 */ /* 0x000fc60000410000 */
[----:B------:R-:W-:-:S04]  /*1ca0*/  FFMA R5, -R0, R0, R5 ;  /* 0x0000000000057223 */ /* 0x000fc80000000105 */
[----:B------:R-:W-:-:S07]  /*1cb0*/  FFMA R0, R5, R4, R0 ;  /* 0x0000000405007223 */ /* 0x000fce0000000000 */
.L_x_89:
[----:B------:R-:W-:Y:S05]  /*1cc0*/  BSYNC.RECONVERGENT B0 ;  /* 0x0000000000007941 */ /* 0x000fea0003800200 */
.L_x_87:
        /* <DEDUP_REMOVED lines=10> */
.L_x_91:
[----:B------:R-:W-:Y:S01]  /*1d70*/  FMUL.FTZ R0, R5, R4 ;  /* 0x0000000405007220 */ /* 0x000fe20000410000 */
[----:B------:R-:W-:-:S03]  /*1d80*/  FMUL.FTZ R4, R4, 0.5 ;  /* 0x3f00000004047820 */ /* 0x000fc60000410000 */
[----:B------:R-:W-:-:S04]  /*1d90*/  FFMA R5, -R0, R0, R5 ;  /* 0x0000000000057223 */ /* 0x000fc80000000105 */
[----:B------:R-:W-:-:S07]  /*1da0*/  FFMA R0, R5, R4, R0 ;  /* 0x0000000405007223 */ /* 0x000fce0000000000 */
.L_x_92:
[----:B------:R-:W-:Y:S05]  /*1db0*/  BSYNC.RECONVERGENT B0 ;  /* 0x0000000000007941 */ /* 0x000fea0003800200 */
.L_x_90:
        /* <DEDUP_REMOVED lines=10> */
.L_x_94:
[----:B------:R-:W-:Y:S01]  /*1e60*/  FMUL.FTZ R0, R5, R4 ;  /* 0x0000000405007220 */ /* 0x000fe20000410000 */
[----:B------:R-:W-:-:S03]  /*1e70*/  FMUL.FTZ R4, R4, 0.5 ;  /* 0x3f00000004047820 */ /* 0x000fc60000410000 */
[----:B------:R-:W-:-:S04]  /*1e80*/  FFMA R5, -R0, R0, R5 ;  /* 0x0000000000057223 */ /* 0x000fc80000000105 */
[----:B------:R-:W-:-:S07]  /*1e90*/  FFMA R0, R5, R4, R0 ;  /* 0x0000000405007223 */ /* 0x000fce0000000000 */
.L_x_95:
[----:B------:R-:W-:Y:S05]  /*1ea0*/  BSYNC.RECONVERGENT B0 ;  /* 0x0000000000007941 */ /* 0x000fea0003800200 */
.L_x_93:
        /* <DEDUP_REMOVED lines=10> */
.L_x_97:
[----:B------:R-:W-:Y:S01]  /*1f50*/  FMUL.FTZ R0, R5, R4 ;  /* 0x0000000405007220 */ /* 0x000fe20000410000 */
[----:B------:R-:W-:-:S03]  /*1f60*/  FMUL.FTZ R4, R4, 0.5 ;  /* 0x3f00000004047820 */ /* 0x000fc60000410000 */
[----:B------:R-:W-:-:S04]  /*1f70*/  FFMA R5, -R0, R0, R5 ;  /* 0x0000000000057223 */ /* 0x000fc80000000105 */
[----:B------:R-:W-:-:S07]  /*1f80*/  FFMA R0, R5, R4, R0 ;  /* 0x0000000405007223 */ /* 0x000fce0000000000 */
.L_x_98:
[----:B------:R-:W-:Y:S05]  /*1f90*/  BSYNC.RECONVERGENT B0 ;  /* 0x0000000000007941 */ /* 0x000fea0003800200 */
.L_x_96:
        /* <DEDUP_REMOVED lines=10> */
.L_x_100:
[----:B------:R-:W-:Y:S01]  /*2040*/  FMUL.FTZ R0, R5, R4 ;  /* 0x0000000405007220 */ /* 0x000fe20000410000 */
[----:B------:R-:W-:-:S03]  /*2050*/  FMUL.FTZ R4, R4, 0.5 ;  /* 0x3f00000004047820 */ /* 0x000fc60000410000 */
[----:B------:R-:W-:-:S04]  /*2060*/  FFMA R5, -R0, R0, R5 ;  /* 0x0000000000057223 */ /* 0x000fc80000000105 */
[----:B------:R-:W-:-:S07]  /*2070*/  FFMA R0, R5, R4, R0 ;  /* 0x0000000405007223 */ /* 0x000fce0000000000 */
.L_x_101:
[----:B------:R-:W-:Y:S05]  /*2080*/  BSYNC.RECONVERGENT B0 ;  /* 0x0000000000007941 */ /* 0x000fea0003800200 */
.L_x_99:
        /* <DEDUP_REMOVED lines=10> */
.L_x_103:
[----:B------:R-:W-:Y:S01]  /*2130*/  FMUL.FTZ R0, R5, R4 ;  /* 0x0000000405007220 */ /* 0x000fe20000410000 */
[----:B------:R-:W-:-:S03]  /*2140*/  FMUL.FTZ R4, R4, 0.5 ;  /* 0x3f00000004047820 */ /* 0x000fc60000410000 */
[----:B------:R-:W-:-:S04]  /*2150*/  FFMA R5, -R0, R0, R5 ;  /* 0x0000000000057223 */ /* 0x000fc80000000105 */
[----:B------:R-:W-:-:S07]  /*2160*/  FFMA R0, R5, R4, R0 ;  /* 0x0000000405007223 */ /* 0x000fce0000000000 */
.L_x_104:
[----:B------:R-:W-:Y:S05]  /*2170*/  BSYNC.RECONVERGENT B0 ;  /* 0x0000000000007941 */ /* 0x000fea0003800200 */
.L_x_102:
        /* <DEDUP_REMOVED lines=10> */
.L_x_106:
[----:B------:R-:W-:Y:S01]  /*2220*/  FMUL.FTZ R0, R5, R4 ;  /* 0x0000000405007220 */ /* 0x000fe20000410000 */
[----:B------:R-:W-:-:S03]  /*2230*/  FMUL.FTZ R4, R4, 0.5 ;  /* 0x3f00000004047820 */ /* 0x000fc60000410000 */
[----:B------:R-:W-:-:S04]  /*2240*/  FFMA R5, -R0, R0, R5 ;  /* 0x0000000000057223 */ /* 0x000fc80000000105 */
[----:B------:R-:W-:-:S07]  /*2250*/  FFMA R0, R5, R4, R0 ;  /* 0x0000000405007223 */ /* 0x000fce0000000000 */
.L_x_107:
[----:B------:R-:W-:Y:S05]  /*2260*/  BSYNC.RECONVERGENT B0 ;  /* 0x0000000000007941 */ /* 0x000fea0003800200 */
.L_x_105:
        /* <DEDUP_REMOVED lines=10> */
.L_x_109:
[----:B------:R-:W-:Y:S01]  /*2310*/  FMUL.FTZ R0, R5, R4 ;  /* 0x0000000405007220 */ /* 0x000fe20000410000 */
[----:B------:R-:W-:-:S03]  /*2320*/  FMUL.FTZ R4, R4, 0.5 ;  /* 0x3f00000004047820 */ /* 0x000fc60000410000 */
[----:B------:R-:W-:-:S04]  /*2330*/  FFMA R5, -R0, R0, R5 ;  /* 0x0000000000057223 */ /* 0x000fc80000000105 */
[----:B------:R-:W-:-:S07]  /*2340*/  FFMA R0, R5, R4, R0 ;  /* 0x0000000405007223 */ /* 0x000fce0000000000 */
.L_x_110:
[----:B------:R-:W-:Y:S05]  /*2350*/  BSYNC.RECONVERGENT B0 ;  /* 0x0000000000007941 */ /* 0x000fea0003800200 */
.L_x_108:
        /* <DEDUP_REMOVED lines=10> */
.L_x_112:
[----:B------:R-:W-:Y:S01]  /*2400*/  FMUL.FTZ R0, R5, R4 ;  /* 0x0000000405007220 */ /* 0x000fe20000410000 */
[----:B------:R-:W-:-:S03]  /*2410*/  FMUL.FTZ R4, R4, 0.5 ;  /* 0x3f00000004047820 */ /* 0x000fc60000410000 */
[----:B------:R-:W-:-:S04]  /*2420*/  FFMA R5, -R0, R0, R5 ;  /* 0x0000000000057223 */ /* 0x000fc80000000105 */
[----:B------:R-:W-:-:S07]  /*2430*/  FFMA R0, R5, R4, R0 ;  /* 0x0000000405007223 */ /* 0x000fce0000000000 */
.L_x_113:
[----:B------:R-:W-:Y:S05]  /*2440*/  BSYNC.RECONVERGENT B0 ;  /* 0x0000000000007941 */ /* 0x000fea0003800200 */
.L_x_111:
        /* <DEDUP_REMOVED lines=10> */
.L_x_115:
[----:B------:R-:W-:Y:S01]  /*24f0*/  FMUL.FTZ R0, R5, R4 ;  /* 0x0000000405007220 */ /* 0x000fe20000410000 */
[----:B------:R-:W-:-:S03]  /*2500*/  FMUL.FTZ R4, R4, 0.5 ;  /* 0x3f00000004047820 */ /* 0x000fc60000410000 */
[----:B------:R-:W-:-:S04]  /*2510*/  FFMA R5, -R0, R0, R5 ;  /* 0x0000000000057223 */ /* 0x000fc80000000105 */
[----:B------:R-:W-:-:S07]  /*2520*/  FFMA R0, R5, R4, R0 ;  /* 0x0000000405007223 */ /* 0x000fce0000000000 */
.L_x_116:
[----:B------:R-:W-:Y:S05]  /*2530*/  BSYNC.RECONVERGENT B0 ;  /* 0x0000000000007941 */ /* 0x000fea0003800200 */
.L_x_114:
        /* <DEDUP_REMOVED lines=10> */
.L_x_118:
[----:B------:R-:W-:Y:S01]  /*25e0*/  FMUL.FTZ R0, R5, R4 ;  /* 0x0000000405007220 */ /* 0x000fe20000410000 */
[----:B------:R-:W-:-:S03]  /*25f0*/  FMUL.FTZ R4, R4, 0.5 ;  /* 0x3f00000004047820 */ /* 0x000fc60000410000 */
[----:B------:R-:W-:-:S04]  /*2600*/  FFMA R5, -R0, R0, R5 ;  /* 0x0000000000057223 */ /* 0x000fc80000000105 */
[----:B------:R-:W-:-:S07]  /*2610*/  FFMA R0, R5, R4, R0 ;  /* 0x0000000405007223 */ /* 0x000fce0000000000 */
.L_x_119:
[----:B------:R-:W-:Y:S05]  /*2620*/  BSYNC.RECONVERGENT B0 ;  /* 0x0000000000007941 */ /* 0x000fea0003800200 */
.L_x_117:
        /* <DEDUP_REMOVED lines=10> */
.L_x_121:
[----:B------:R-:W-:Y:S01]  /*26d0*/  FMUL.FTZ R0, R5, R4 ;  /* 0x0000000405007220 */ /* 0x000fe20000410000 */
[----:B------:R-:W-:-:S03]  /*26e0*/  FMUL.FTZ R4, R4, 0.5 ;  /* 0x3f00000004047820 */ /* 0x000fc60000410000 */
[----:B------:R-:W-:-:S04]  /*26f0*/  FFMA R5, -R0, R0, R5 ;  /* 0x0000000000057223 */ /* 0x000fc80000000105 */
[----:B------:R-:W-:-:S07]  /*2700*/  FFMA R0, R5, R4, R0 ;  /* 0x0000000405007223 */ /* 0x000fce0000000000 */
.L_x_122:
[----:B------:R-:W-:Y:S05]  /*2710*/  BSYNC.RECONVERGENT B0 ;  /* 0x0000000000007941 */ /* 0x000fea0003800200 */
.L_x_120:
        /* <DEDUP_REMOVED lines=10> */
.L_x_124:
[----:B------:R-:W-:Y:S01]  /*27c0*/  FMUL.FTZ R0, R5, R4 ;  /* 0x0000000405007220 */ /* 0x000fe20000410000 */
[----:B------:R-:W-:-:S03]  /*27d0*/  FMUL.FTZ R4, R4, 0.5 ;  /* 0x3f00000004047820 */ /* 0x000fc60000410000 */
[----:B------:R-:W-:-:S04]  /*27e0*/  FFMA R5, -R0, R0, R5 ;  /* 0x0000000000057223 */ /* 0x000fc80000000105 */
[----:B------:R-:W-:-:S07]  /*27f0*/  FFMA R0, R5, R4, R0 ;  /* 0x0000000405007223 */ /* 0x000fce0000000000 */
.L_x_125:
[----:B------:R-:W-:Y:S05]  /*2800*/  BSYNC.RECONVERGENT B0 ;  /* 0x0000000000007941 */ /* 0x000fea0003800200 */
.L_x_123:
        /* <DEDUP_REMOVED lines=10> */
.L_x_127:
[----:B------:R-:W-:Y:S01]  /*28b0*/  FMUL.FTZ R0, R5, R4 ;  /* 0x0000000405007220 */ /* 0x000fe20000410000 */
[----:B------:R-:W-:-:S03]  /*28c0*/  FMUL.FTZ R4, R4, 0.5 ;  /* 0x3f00000004047820 */ /* 0x000fc60000410000 */
[----:B------:R-:W-:-:S04]  /*28d0*/  FFMA R5, -R0, R0, R5 ;  /* 0x0000000000057223 */ /* 0x000fc80000000105 */
[----:B------:R-:W-:-:S07]  /*28e0*/  FFMA R0, R5, R4, R0 ;  /* 0x0000000405007223 */ /* 0x000fce0000000000 */
.L_x_128:
[----:B------:R-:W-:Y:S05]  /*28f0*/  BSYNC.RECONVERGENT B0 ;  /* 0x0000000000007941 */ /* 0x000fea0003800200 */
.L_x_126:
        /* <DEDUP_REMOVED lines=10> */
.L_x_130:
[----:B------:R-:W-:Y:S01]  /*29a0*/  FMUL.FTZ R0, R5, R4 ;  /* 0x0000000405007220 */ /* 0x000fe20000410000 */
[----:B------:R-:W-:-:S03]  /*29b0*/  FMUL.FTZ R4, R4, 0.5 ;  /* 0x3f00000004047820 */ /* 0x000fc60000410000 */
[----:B------:R-:W-:-:S04]  /*29c0*/  FFMA R5, -R0, R0, R5 ;  /* 0x0000000000057223 */ /* 0x000fc80000000105 */
[----:B------:R-:W-:-:S07]  /*29d0*/  FFMA R0, R5, R4, R0 ;  /* 0x0000000405007223 */ /* 0x000fce0000000000 */
.L_x_131:
[----:B------:R-:W-:Y:S05]  /*29e0*/  BSYNC.RECONVERGENT B0 ;  /* 0x0000000000007941 */ /* 0x000fea0003800200 */
.L_x_129:
        /* <DEDUP_REMOVED lines=10> */
.L_x_133:
[----:B------:R-:W-:Y:S01]  /*2a90*/  FMUL.FTZ R0, R5, R4 ;  /* 0x0000000405007220 */ /* 0x000fe20000410000 */
[----:B------:R-:W-:-:S03]  /*2aa0*/  FMUL.FTZ R4, R4, 0.5 ;  /* 0x3f00000004047820 */ /* 0x000fc60000410000 */
[----:B------:R-:W-:-:S04]  /*2ab0*/  FFMA R5, -R0, R0, R5 ;  /* 0x0000000000057223 */ /* 0x000fc80000000105 */
[----:B------:R-:W-:-:S07]  /*2ac0*/  FFMA R0, R5, R4, R0 ;  /* 0x0000000405007223 */ /* 0x000fce0000000000 */
.L_x_134:
[----:B------:R-:W-:Y:S05]  /*2ad0*/  BSYNC.RECONVERGENT B0 ;  /* 0x0000000000007941 */ /* 0x000fea0003800200 */
.L_x_132:
        /* <DEDUP_REMOVED lines=10> */
.L_x_136:
[----:B------:R-:W-:Y:S01]  /*2b80*/  FMUL.FTZ R0, R5, R4 ;  /* 0x0000000405007220 */ /* 0x000fe20000410000 */
[----:B------:R-:W-:-:S03]  /*2b90*/  FMUL.FTZ R4, R4, 0.5 ;  /* 0x3f00000004047820 */ /* 0x000fc60000410000 */
[----:B------:R-:W-:-:S04]  /*2ba0*/  FFMA R5, -R0, R0, R5 ;  /* 0x0000000000057223 */ /* 0x000fc80000000105 */
[----:B------:R-:W-:-:S07]  /*2bb0*/  FFMA R0, R5, R4, R0 ;  /* 0x0000000405007223 */ /* 0x000fce0000000000 */
.L_x_137:
[----:B------:R-:W-:Y:S05]  /*2bc0*/  BSYNC.RECONVERGENT B0 ;  /* 0x0000000000007941 */ /* 0x000fea0003800200 */
.L_x_135:
        /* <DEDUP_REMOVED lines=10> */
.L_x_139:
[----:B------:R-:W-:Y:S01]  /*2c70*/  FMUL.FTZ R0, R5, R4 ;  /* 0x0000000405007220 */ /* 0x000fe20000410000 */
[----:B------:R-:W-:-:S03]  /*2c80*/  FMUL.FTZ R4, R4, 0.5 ;  /* 0x3f00000004047820 */ /* 0x000fc60000410000 */
[----:B------:R-:W-:-:S04]  /*2c90*/  FFMA R5, -R0, R0, R5 ;  /* 0x0000000000057223 */ /* 0x000fc80000000105 */
[----:B------:R-:W-:-:S07]  /*2ca0*/  FFMA R0, R5, R4, R0 ;  /* 0x0000000405007223 */ /* 0x000fce0000000000 */
.L_x_140:
[----:B------:R-:W-:Y:S05]  /*2cb0*/  BSYNC.RECONVERGENT B0 ;  /* 0x0000000000007941 */ /* 0x000fea0003800200 */
.L_x_138:
        /* <DEDUP_REMOVED lines=10> */
.L_x_142:
[----:B------:R-:W-:Y:S01]  /*2d60*/  FMUL.FTZ R0, R5, R4 ;  /* 0x0000000405007220 */ /* 0x000fe20000410000 */
[----:B------:R-:W-:-:S03]  /*2d70*/  FMUL.FTZ R4, R4, 0.5 ;  /* 0x3f00000004047820 */ /* 0x000fc60000410000 */
[----:B------:R-:W-:-:S04]  /*2d80*/  FFMA R5, -R0, R0, R5 ;  /* 0x0000000000057223 */ /* 0x000fc80000000105 */
[----:B------:R-:W-:-:S07]  /*2d90*/  FFMA R0, R5, R4, R0 ;  /* 0x0000000405007223 */ /* 0x000fce0000000000 */
.L_x_143:
[----:B------:R-:W-:Y:S05]  /*2da0*/  BSYNC.RECONVERGENT B0 ;  /* 0x0000000000007941 */ /* 0x000fea0003800200 */
.L_x_141:
        /* <DEDUP_REMOVED lines=10> */
.L_x_145:
[----:B------:R-:W-:Y:S01]  /*2e50*/  FMUL.FTZ R0, R5, R4 ;  /* 0x0000000405007220 */ /* 0x000fe20000410000 */
[----:B------:R-:W-:-:S03]  /*2e60*/  FMUL.FTZ R4, R4, 0.5 ;  /* 0x3f00000004047820 */ /* 0x000fc60000410000 */
[----:B------:R-:W-:-:S04]  /*2e70*/  FFMA R5, -R0, R0, R5 ;  /* 0x0000000000057223 */ /* 0x000fc80000000105 */
[----:B------:R-:W-:-:S07]  /*2e80*/  FFMA R0, R5, R4, R0 ;  /* 0x0000000405007223 */ /* 0x000fce0000000000 */
.L_x_146:
[----:B------:R-:W-:Y:S05]  /*2e90*/  BSYNC.RECONVERGENT B0 ;  /* 0x0000000000007941 */ /* 0x000fea0003800200 */
.L_x_144:
        /* <DEDUP_REMOVED lines=10> */
.L_x_148:
[----:B------:R-:W-:Y:S01]  /*2f40*/  FMUL.FTZ R0, R5, R4 ;  /* 0x0000000405007220 */ /* 0x000fe20000410000 */
[----:B------:R-:W-:-:S03]  /*2f50*/  FMUL.FTZ R4, R4, 0.5 ;  /* 0x3f00000004047820 */ /* 0x000fc60000410000 */
[----:B------:R-:W-:-:S04]  /*2f60*/  FFMA R5, -R0, R0, R5 ;  /* 0x0000000000057223 */ /* 0x000fc80000000105 */
[----:B------:R-:W-:-:S07]  /*2f70*/  FFMA R0, R5, R4, R0 ;  /* 0x0000000405007223 */ /* 0x000fce0000000000 */
.L_x_149:
[----:B------:R-:W-:Y:S05]  /*2f80*/  BSYNC.RECONVERGENT B0 ;  /* 0x0000000000007941 */ /* 0x000fea0003800200 */
.L_x_147:
        /* <DEDUP_REMOVED lines=10> */
.L_x_151:
[----:B------:R-:W-:Y:S01]  /*3030*/  FMUL.FTZ R0, R5, R4 ;  /* 0x0000000405007220 */ /* 0x000fe20000410000 */
[----:B------:R-:W-:-:S03]  /*3040*/  FMUL.FTZ R4, R4, 0.5 ;  /* 0x3f00000004047820 */ /* 0x000fc60000410000 */
[----:B------:R-:W-:-:S04]  /*3050*/  FFMA R5, -R0, R0, R5 ;  /* 0x0000000000057223 */ /* 0x000fc80000000105 */
[----:B------:R-:W-:-:S07]  /*3060*/  FFMA R0, R5, R4, R0 ;  /* 0x0000000405007223 */ /* 0x000fce0000000000 */
.L_x_152:
[----:B------:R-:W-:Y:S05]  /*3070*/  BSYNC.RECONVERGENT B0 ;  /* 0x0000000000007941 */ /* 0x000fea0003800200 */
.L_x_150:
        /* <DEDUP_REMOVED lines=10> */
.L_x_154:
[----:B------:R-:W-:Y:S01]  /*3120*/  FMUL.FTZ R0, R5, R4 ;  /* 0x0000000405007220 */ /* 0x000fe20000410000 */
[----:B------:R-:W-:-:S03]  /*3130*/  FMUL.FTZ R4, R4, 0.5 ;  /* 0x3f00000004047820 */ /* 0x000fc60000410000 */
[----:B------:R-:W-:-:S04]  /*3140*/  FFMA R5, -R0, R0, R5 ;  /* 0x0000000000057223 */ /* 0x000fc80000000105 */
[----:B------:R-:W-:-:S07]  /*3150*/  FFMA R0, R5, R4, R0 ;  /* 0x0000000405007223 */ /* 0x000fce0000000000 */
.L_x_155:
[----:B------:R-:W-:Y:S05]  /*3160*/  BSYNC.RECONVERGENT B0 ;  /* 0x0000000000007941 */ /* 0x000fea0003800200 */
.L_x_153:
        /* <DEDUP_REMOVED lines=10> */
.L_x_157:
[----:B------:R-:W-:Y:S01]  /*3210*/  FMUL.FTZ R0, R5, R4 ;  /* 0x0000000405007220 */ /* 0x000fe20000410000 */
[----:B------:R-:W-:-:S03]  /*3220*/  FMUL.FTZ R4, R4, 0.5 ;  /* 0x3f00000004047820 */ /* 0x000fc60000410000 */
[----:B------:R-:W-:-:S04]  /*3230*/  FFMA R5, -R0, R0, R5 ;  /* 0x0000000000057223 */ /* 0x000fc80000000105 */
[----:B------:R-:W-:-:S07]  /*3240*/  FFMA R0, R5, R4, R0 ;  /* 0x0000000405007223 */ /* 0x000fce0000000000 */
.L_x_158:
[----:B------:R-:W-:Y:S05]  /*3250*/  BSYNC.RECONVERGENT B0 ;  /* 0x0000000000007941 */ /* 0x000fea0003800200 */
.L_x_156:
        /* <DEDUP_REMOVED lines=10> */
.L_x_160:
[----:B------:R-:W-:Y:S01]  /*3300*/  FMUL.FTZ R0, R5, R4 ;  /* 0x0000000405007220 */ /* 0x000fe20000410000 */
[----:B------:R-:W-:-:S03]  /*3310*/  FMUL.FTZ R4, R4, 0.5 ;  /* 0x3f00000004047820 */ /* 0x000fc60000410000 */
[----:B------:R-:W-:-:S04]  /*3320*/  FFMA R5, -R0, R0, R5 ;  /* 0x0000000000057223 */ /* 0x000fc80000000105 */
[----:B------:R-:W-:-:S07]  /*3330*/  FFMA R0, R5, R4, R0 ;  /* 0x0000000405007223 */ /* 0x000fce0000000000 */
.L_x_161:
[----:B------:R-:W-:Y:S05]  /*3340*/  BSYNC.RECONVERGENT B0 ;  /* 0x0000000000007941 */ /* 0x000fea0003800200 */
.L_x_159:
        /* <DEDUP_REMOVED lines=10> */
.L_x_163:
[----:B------:R-:W-:Y:S01]  /*33f0*/  FMUL.FTZ R0, R5, R4 ;  /* 0x0000000405007220 */ /* 0x000fe20000410000 */
[----:B------:R-:W-:-:S03]  /*3400*/  FMUL.FTZ R4, R4, 0.5 ;  /* 0x3f00000004047820 */ /* 0x000fc60000410000 */
[----:B------:R-:W-:-:S04]  /*3410*/  FFMA R5, -R0, R0, R5 ;  /* 0x0000000000057223 */ /* 0x000fc80000000105 */
[----:B------:R-:W-:-:S07]  /*3420*/  FFMA R0, R5, R4, R0 ;  /* 0x0000000405007223 */ /* 0x000fce0000000000 */
.L_x_164:
[----:B------:R-:W-:Y:S05]  /*3430*/  BSYNC.RECONVERGENT B0 ;  /* 0x0000000000007941 */ /* 0x000fea0003800200 */
.L_x_162:
        /* <DEDUP_REMOVED lines=10> */
.L_x_166:
[----:B------:R-:W-:Y:S01]  /*34e0*/  FMUL.FTZ R0, R5, R4 ;  /* 0x0000000405007220 */ /* 0x000fe20000410000 */
[----:B------:R-:W-:-:S03]  /*34f0*/  FMUL.FTZ R4, R4, 0.5 ;  /* 0x3f00000004047820 */ /* 0x000fc60000410000 */
[----:B------:R-:W-:-:S04]  /*3500*/  FFMA R5, -R0, R0, R5 ;  /* 0x0000000000057223 */ /* 0x000fc80000000105 */
[----:B------:R-:W-:-:S07]  /*3510*/  FFMA R0, R5, R4, R0 ;  /* 0x0000000405007223 */ /* 0x000fce0000000000 */
.L_x_167:
[----:B------:R-:W-:Y:S05]  /*3520*/  BSYNC.RECONVERGENT B0 ;  /* 0x0000000000007941 */ /* 0x000fea0003800200 */
.L_x_165:
        /* <DEDUP_REMOVED lines=10> */
.L_x_169:
[----:B------:R-:W-:Y:S01]  /*35d0*/  FMUL.FTZ R0, R5, R4 ;  /* 0x0000000405007220 */ /* 0x000fe20000410000 */
[----:B------:R-:W-:-:S03]  /*35e0*/  FMUL.FTZ R4, R4, 0.5 ;  /* 0x3f00000004047820 */ /* 0x000fc60000410000 */
[----:B------:R-:W-:-:S04]  /*35f0*/  FFMA R5, -R0, R0, R5 ;  /* 0x0000000000057223 */ /* 0x000fc80000000105 */
[----:B------:R-:W-:-:S07]  /*3600*/  FFMA R0, R5, R4, R0 ;  /* 0x0000000405007223 */ /* 0x000fce0000000000 */
.L_x_170:
[----:B------:R-:W-:Y:S05]  /*3610*/  BSYNC.RECONVERGENT B0 ;  /* 0x0000000000007941 */ /* 0x000fea0003800200 */
.L_x_168:
        /* <DEDUP_REMOVED lines=10> */
.L_x_172:
[----:B------:R-:W-:Y:S01]  /*36c0*/  FMUL.FTZ R0, R5, R4 ;  /* 0x0000000405007220 */ /* 0x000fe20000410000 */
[----:B------:R-:W-:-:S03]  /*36d0*/  FMUL.FTZ R4, R4, 0.5 ;  /* 0x3f00000004047820 */ /* 0x000fc60000410000 */
[----:B------:R-:W-:-:S04]  /*36e0*/  FFMA R5, -R0, R0, R5 ;  /* 0x0000000000057223 */ /* 0x000fc80000000105 */
[----:B------:R-:W-:-:S07]  /*36f0*/  FFMA R0, R5, R4, R0 ;  /* 0x0000000405007223 */ /* 0x000fce0000000000 */
.L_x_173:
[----:B------:R-:W-:Y:S05]  /*3700*/  BSYNC.RECONVERGENT B0 ;  /* 0x0000000000007941 */ /* 0x000fea0003800200 */
.L_x_171:
        /* <DEDUP_REMOVED lines=10> */
.L_x_175:
[----:B------:R-:W-:Y:S01]  /*37b0*/  FMUL.FTZ R0, R5, R4 ;  /* 0x0000000405007220 */ /* 0x000fe20000410000 */
[----:B------:R-:W-:-:S03]  /*37c0*/  FMUL.FTZ R4, R4, 0.5 ;  /* 0x3f00000004047820 */ /* 0x000fc60000410000 */
[----:B------:R-:W-:-:S04]  /*37d0*/  FFMA R5, -R0, R0, R5 ;  /* 0x0000000000057223 */ /* 0x000fc80000000105 */
[----:B------:R-:W-:-:S07]  /*37e0*/  FFMA R0, R5, R4, R0 ;  /* 0x0000000405007223 */ /* 0x000fce0000000000 */
.L_x_176:
[----:B------:R-:W-:Y:S05]  /*37f0*/  BSYNC.RECONVERGENT B0 ;  /* 0x0000000000007941 */ /* 0x000fea0003800200 */
.L_x_174:
        /* <DEDUP_REMOVED lines=10> */
.L_x_178:
[----:B------:R-:W-:Y:S01]  /*38a0*/  FMUL.FTZ R0, R5, R4 ;  /* 0x0000000405007220 */ /* 0x000fe20000410000 */
[----:B------:R-:W-:-:S03]  /*38b0*/  FMUL.FTZ R4, R4, 0.5 ;  /* 0x3f00000004047820 */ /* 0x000fc60000410000 */
[----:B------:R-:W-:-:S04]  /*38c0*/  FFMA R5, -R0, R0, R5 ;  /* 0x0000000000057223 */ /* 0x000fc80000000105 */
[----:B------:R-:W-:-:S07]  /*38d0*/  FFMA R0, R5, R4, R0 ;  /* 0x0000000405007223 */ /* 0x000fce0000000000 */
.L_x_179:
[----:B------:R-:W-:Y:S05]  /*38e0*/  BSYNC.RECONVERGENT B0 ;  /* 0x0000000000007941 */ /* 0x000fea0003800200 */
.L_x_177:
        /* <DEDUP_REMOVED lines=10> */
.L_x_181:
[----:B------:R-:W-:Y:S01]  /*3990*/  FMUL.FTZ R0, R5, R4 ;  /* 0x0000000405007220 */ /* 0x000fe20000410000 */
[----:B------:R-:W-:-:S03]  /*39a0*/  FMUL.FTZ R4, R4, 0.5 ;  /* 0x3f00000004047820 */ /* 0x000fc60000410000 */
[----:B------:R-:W-:-:S04]  /*39b0*/  FFMA R5, -R0, R0, R5 ;  /* 0x0000000000057223 */ /* 0x000fc80000000105 */
[----:B------:R-:W-:-:S07]  /*39c0*/  FFMA R0, R5, R4, R0 ;  /* 0x0000000405007223 */ /* 0x000fce0000000000 */
.L_x_182:
[----:B------:R-:W-:Y:S05]  /*39d0*/  BSYNC.RECONVERGENT B0 ;  /* 0x0000000000007941 */ /* 0x000fea0003800200 */
.L_x_180:
        /* <DEDUP_REMOVED lines=10> */
.L_x_184:
[----:B------:R-:W-:Y:S01]  /*3a80*/  FMUL.FTZ R0, R5, R4 ;  /* 0x0000000405007220 */ /* 0x000fe20000410000 */
[----:B------:R-:W-:-:S03]  /*3a90*/  FMUL.FTZ R4, R4, 0.5 ;  /* 0x3f00000004047820 */ /* 0x000fc60000410000 */
[----:B------:R-:W-:-:S04]  /*3aa0*/  FFMA R5, -R0, R0, R5 ;  /* 0x0000000000057223 */ /* 0x000fc80000000105 */
[----:B------:R-:W-:-:S07]  /*3ab0*/  FFMA R0, R5, R4, R0 ;  /* 0x0000000405007223 */ /* 0x000fce0000000000 */
.L_x_185:
[----:B------:R-:W-:Y:S05]  /*3ac0*/  BSYNC.RECONVERGENT B0 ;  /* 0x0000000000007941 */ /* 0x000fea0003800200 */
.L_x_183:
        /* <DEDUP_REMOVED lines=10> */
.L_x_187:
[----:B------:R-:W-:Y:S01]  /*3b70*/  FMUL.FTZ R0, R5, R4 ;  /* 0x0000000405007220 */ /* 0x000fe20000410000 */
[----:B------:R-:W-:-:S03]  /*3b80*/  FMUL.FTZ R4, R4, 0.5 ;  /* 0x3f00000004047820 */ /* 0x000fc60000410000 */
[----:B------:R-:W-:-:S04]  /*3b90*/  FFMA R5, -R0, R0, R5 ;  /* 0x0000000000057223 */ /* 0x000fc80000000105 */
[----:B------:R-:W-:-:S07]  /*3ba0*/  FFMA R0, R5, R4, R0 ;  /* 0x0000000405007223 */ /* 0x000fce0000000000 */
.L_x_188:
[----:B------:R-:W-:Y:S05]  /*3bb0*/  BSYNC.RECONVERGENT B0 ;  /* 0x0000000000007941 */ /* 0x000fea0003800200 */
.L_x_186:
        /* <DEDUP_REMOVED lines=10> */
.L_x_190:
[----:B------:R-:W-:Y:S01]  /*3c60*/  FMUL.FTZ R0, R5, R4 ;  /* 0x0000000405007220 */ /* 0x000fe20000410000 */
[----:B------:R-:W-:-:S03]  /*3c70*/  FMUL.FTZ R4, R4, 0.5 ;  /* 0x3f00000004047820 */ /* 0x000fc60000410000 */
[----:B------:R-:W-:-:S04]  /*3c80*/  FFMA R5, -R0, R0, R5 ;  /* 0x0000000000057223 */ /* 0x000fc80000000105 */
[----:B------:R-:W-:-:S07]  /*3c90*/  FFMA R0, R5, R4, R0 ;  /* 0x0000000405007223 */ /* 0x000fce0000000000 */
.L_x_191:
[----:B------:R-:W-:Y:S05]  /*3ca0*/  BSYNC.RECONVERGENT B0 ;  /* 0x0000000000007941 */ /* 0x000fea0003800200 */
.L_x_189:
        /* <DEDUP_REMOVED lines=10> */
.L_x_193:
[----:B------:R-:W-:Y:S01]  /*3d50*/  FMUL.FTZ R0, R5, R4 ;  /* 0x0000000405007220 */ /* 0x000fe20000410000 */
[----:B------:R-:W-:-:S03]  /*3d60*/  FMUL.FTZ R4, R4, 0.5 ;  /* 0x3f00000004047820 */ /* 0x000fc60000410000 */
[----:B------:R-:W-:-:S04]  /*3d70*/  FFMA R5, -R0, R0, R5 ;  /* 0x0000000000057223 */ /* 0x000fc80000000105 */
[----:B------:R-:W-:-:S07]  /*3d80*/  FFMA R0, R5, R4, R0 ;  /* 0x0000000405007223 */ /* 0x000fce0000000000 */
.L_x_194:
[----:B------:R-:W-:Y:S05]  /*3d90*/  BSYNC.RECONVERGENT B0 ;  /* 0x0000000000007941 */ /* 0x000fea0003800200 */
.L_x_192:
        /* <DEDUP_REMOVED lines=10> */
.L_x_196:
[----:B------:R-:W-:Y:S01]  /*3e40*/  FMUL.FTZ R0, R5, R4 ;  /* 0x0000000405007220 */ /* 0x000fe20000410000 */
[----:B------:R-:W-:-:S03]  /*3e50*/  FMUL.FTZ R4, R4, 0.5 ;  /* 0x3f00000004047820 */ /* 0x000fc60000410000 */
[----:B------:R-:W-:-:S04]  /*3e60*/  FFMA R5, -R0, R0, R5 ;  /* 0x0000000000057223 */ /* 0x000fc80000000105 */
[----:B------:R-:W-:-:S07]  /*3e70*/  FFMA R0, R5, R4, R0 ;  /* 0x0000000405007223 */ /* 0x000fce0000000000 */
.L_x_197:
[----:B------:R-:W-:Y:S05]  /*3e80*/  BSYNC.RECONVERGENT B0 ;  /* 0x0000000000007941 */ /* 0x000fea0003800200 */
.L_x_195:
        /* <DEDUP_REMOVED lines=10> */
.L_x_199:
[----:B------:R-:W-:Y:S01]  /*3f30*/  FMUL.FTZ R0, R5, R4 ;  /* 0x0000000405007220 */ /* 0x000fe20000410000 */
[----:B------:R-:W-:-:S03]  /*3f40*/  FMUL.FTZ R4, R4, 0.5 ;  /* 0x3f00000004047820 */ /* 0x000fc60000410000 */
[----:B------:R-:W-:-:S04]  /*3f50*/  FFMA R5, -R0, R0, R5 ;  /* 0x0000000000057223 */ /* 0x000fc80000000105 */
[----:B------:R-:W-:-:S07]  /*3f60*/  FFMA R0, R5, R4, R0 ;  /* 0x0000000405007223 */ /* 0x000fce0000000000 */
.L_x_200:
[----:B------:R-:W-:Y:S05]  /*3f70*/  BSYNC.RECONVERGENT B0 ;  /* 0x0000000000007941 */ /* 0x000fea0003800200 */
.L_x_198:
        /* <DEDUP_REMOVED lines=10> */
.L_x_202:
[----:B------:R-:W-:Y:S01]  /*4020*/  FMUL.FTZ R0, R5, R4 ;  /* 0x0000000405007220 */ /* 0x000fe20000410000 */
[----:B------:R-:W-:-:S03]  /*4030*/  FMUL.FTZ R4, R4, 0.5 ;  /* 0x3f00000004047820 */ /* 0x000fc60000410000 */
[----:B------:R-:W-:-:S04]  /*4040*/  FFMA R5, -R0, R0, R5 ;  /* 0x0000000000057223 */ /* 0x000fc80000000105 */
[----:B------:R-:W-:-:S07]  /*4050*/  FFMA R0, R5, R4, R0 ;  /* 0x0000000405007223 */ /* 0x000fce0000000000 */
.L_x_203:
[----:B------:R-:W-:Y:S05]  /*4060*/  BSYNC.RECONVERGENT B0 ;  /* 0x0000000000007941 */ /* 0x000fea0003800200 */
.L_x_201:
        /* <DEDUP_REMOVED lines=10> */
.L_x_205:
[----:B------:R-:W-:Y:S01]  /*4110*/  FMUL.FTZ R0, R5, R4 ;  /* 0x0000000405007220 */ /* 0x000fe20000410000 */
[----:B------:R-:W-:-:S03]  /*4120*/  FMUL.FTZ R4, R4, 0.5 ;  /* 0x3f00000004047820 */ /* 0x000fc60000410000 */
[----:B------:R-:W-:-:S04]  /*4130*/  FFMA R5, -R0, R0, R5 ;  /* 0x0000000000057223 */ /* 0x000fc80000000105 */
[----:B------:R-:W-:-:S07]  /*4140*/  FFMA R0, R5, R4, R0 ;  /* 0x0000000405007223 */ /* 0x000fce0000000000 */
.L_x_206:
[----:B------:R-:W-:Y:S05]  /*4150*/  BSYNC.RECONVERGENT B0 ;  /* 0x0000000000007941 */ /* 0x000fea0003800200 */
.L_x_204:
        /* <DEDUP_REMOVED lines=10> */
.L_x_208:
[----:B------:R-:W-:Y:S01]  /*4200*/  FMUL.FTZ R0, R5, R4 ;  /* 0x0000000405007220 */ /* 0x000fe20000410000 */
[----:B------:R-:W-:-:S03]  /*4210*/  FMUL.FTZ R4, R4, 0.5 ;  /* 0x3f00000004047820 */ /* 0x000fc60000410000 */
[----:B------:R-:W-:-:S04]  /*4220*/  FFMA R5, -R0, R0, R5 ;  /* 0x0000000000057223 */ /* 0x000fc80000000105 */
[----:B------:R-:W-:-:S07]  /*4230*/  FFMA R0, R5, R4, R0 ;  /* 0x0000000405007223 */ /* 0x000fce0000000000 */
.L_x_209:
[----:B------:R-:W-:Y:S05]  /*4240*/  BSYNC.RECONVERGENT B0 ;  /* 0x0000000000007941 */ /* 0x000fea0003800200 */
.L_x_207:
        /* <DEDUP_REMOVED lines=10> */
.L_x_211:
[----:B------:R-:W-:Y:S01]  /*42f0*/  FMUL.FTZ R0, R5, R4 ;  /* 0x0000000405007220 */ /* 0x000fe20000410000 */
[----:B------:R-:W-:-:S03]  /*4300*/  FMUL.FTZ R4, R4, 0.5 ;  /* 0x3f00000004047820 */ /* 0x000fc60000410000 */
[----:B------:R-:W-:-:S04]  /*4310*/  FFMA R5, -R0, R0, R5 ;  /* 0x0000000000057223 */ /* 0x000fc80000000105 */
[----:B------:R-:W-:-:S07]  /*4320*/  FFMA R0, R5, R4, R0 ;  /* 0x0000000405007223 */ /* 0x000fce0000000000 */
.L_x_212:
[----:B------:R-:W-:Y:S05]  /*4330*/  BSYNC.RECONVERGENT B0 ;  /* 0x0000000000007941 */ /* 0x000fea0003800200 */
.L_x_210:
        /* <DEDUP_REMOVED lines=10> */
.L_x_214:
[----:B------:R-:W-:Y:S01]  /*43e0*/  FMUL.FTZ R0, R5, R4 ;  /* 0x0000000405007220 */ /* 0x000fe20000410000 */
[----:B------:R-:W-:-:S03]  /*43f0*/  FMUL.FTZ R4, R4, 0.5 ;  /* 0x3f00000004047820 */ /* 0x000fc60000410000 */
[----:B------:R-:W-:-:S04]  /*4400*/  FFMA R5, -R0, R0, R5 ;  /* 0x0000000000057223 */ /* 0x000fc80000000105 */
[----:B------:R-:W-:-:S07]  /*4410*/  FFMA R0, R5, R4, R0 ;  /* 0x0000000405007223 */ /* 0x000fce0000000000 */
.L_x_215:
[----:B------:R-:W-:Y:S05]  /*4420*/  BSYNC.RECONVERGENT B0 ;  /* 0x0000000000007941 */ /* 0x000fea0003800200 */
.L_x_213:
        /* <DEDUP_REMOVED lines=10> */
.L_x_217:
[----:B------:R-:W-:Y:S01]  /*44d0*/  FMUL.FTZ R0, R5, R4 ;  /* 0x0000000405007220 */ /* 0x000fe20000410000 */
[----:B------:R-:W-:-:S03]  /*44e0*/  FMUL.FTZ R4, R4, 0.5 ;  /* 0x3f00000004047820 */ /* 0x000fc60000410000 */
[----:B------:R-:W-:-:S04]  /*44f0*/  FFMA R5, -R0, R0, R5 ;  /* 0x0000000000057223 */ /* 0x000fc80000000105 */
[----:B------:R-:W-:-:S07]  /*4500*/  FFMA R0, R5, R4, R0 ;  /* 0x0000000405007223 */ /* 0x000fce0000000000 */
.L_x_218:
[----:B------:R-:W-:Y:S05]  /*4510*/  BSYNC.RECONVERGENT B0 ;  /* 0x0000000000007941 */ /* 0x000fea0003800200 */
.L_x_216:
        /* <DEDUP_REMOVED lines=10> */
.L_x_220:
[----:B------:R-:W-:Y:S01]  /*45c0*/  FMUL.FTZ R0, R5, R4 ;  /* 0x0000000405007220 */ /* 0x000fe20000410000 */
[----:B------:R-:W-:-:S03]  /*45d0*/  FMUL.FTZ R4, R4, 0.5 ;  /* 0x3f00000004047820 */ /* 0x000fc60000410000 */
[----:B------:R-:W-:-:S04]  /*45e0*/  FFMA R5, -R0, R0, R5 ;  /* 0x0000000000057223 */ /* 0x000fc80000000105 */
[----:B------:R-:W-:-:S07]  /*45f0*/  FFMA R0, R5, R4, R0 ;  /* 0x0000000405007223 */ /* 0x000fce0000000000 */
.L_x_221:
[----:B------:R-:W-:Y:S05]  /*4600*/  BSYNC.RECONVERGENT B0 ;  /* 0x0000000000007941 */ /* 0x000fea0003800200 */
.L_x_219:
        /* <DEDUP_REMOVED lines=10> */
.L_x_223:
[----:B------:R-:W-:Y:S01]  /*46b0*/  FMUL.FTZ R0, R5, R4 ;  /* 0x0000000405007220 */ /* 0x000fe20000410000 */
[----:B------:R-:W-:-:S03]  /*46c0*/  FMUL.FTZ R4, R4, 0.5 ;  /* 0x3f00000004047820 */ /* 0x000fc60000410000 */
[----:B------:R-:W-:-:S04]  /*46d0*/  FFMA R5, -R0, R0, R5 ;  /* 0x0000000000057223 */ /* 0x000fc80000000105 */
[----:B------:R-:W-:-:S07]  /*46e0*/  FFMA R0, R5, R4, R0 ;  /* 0x0000000405007223 */ /* 0x000fce0000000000 */
.L_x_224:
[----:B------:R-:W-:Y:S05]  /*46f0*/  BSYNC.RECONVERGENT B0 ;  /* 0x0000000000007941 */ /* 0x000fea0003800200 */
.L_x_222:
        /* <DEDUP_REMOVED lines=10> */
.L_x_226:
[----:B------:R-:W-:Y:S01]  /*47a0*/  FMUL.FTZ R0, R5, R4 ;  /* 0x0000000405007220 */ /* 0x000fe20000410000 */
[----:B------:R-:W-:-:S03]  /*47b0*/  FMUL.FTZ R4, R4, 0.5 ;  /* 0x3f00000004047820 */ /* 0x000fc60000410000 */
[----:B------:R-:W-:-:S04]  /*47c0*/  FFMA R5, -R0, R0, R5 ;  /* 0x0000000000057223 */ /* 0x000fc80000000105 */
[----:B------:R-:W-:-:S07]  /*47d0*/  FFMA R0, R5, R4, R0 ;  /* 0x0000000405007223 */ /* 0x000fce0000000000 */
.L_x_227:
[----:B------:R-:W-:Y:S05]  /*47e0*/  BSYNC.RECONVERGENT B0 ;  /* 0x0000000000007941 */ /* 0x000fea0003800200 */
.L_x_225:
        /* <DEDUP_REMOVED lines=10> */
.L_x_229:
[----:B------:R-:W-:Y:S01]  /*4890*/  FMUL.FTZ R0, R5, R4 ;  /* 0x0000000405007220 */ /* 0x000fe20000410000 */
[----:B------:R-:W-:-:S03]  /*48a0*/  FMUL.FTZ R4, R4, 0.5 ;  /* 0x3f00000004047820 */ /* 0x000fc60000410000 */
[----:B------:R-:W-:-:S04]  /*48b0*/  FFMA R5, -R0, R0, R5 ;  /* 0x0000000000057223 */ /* 0x000fc80000000105 */
[----:B------:R-:W-:-:S07]  /*48c0*/  FFMA R0, R5, R4, R0 ;  /* 0x0000000405007223 */ /* 0x000fce0000000000 */
.L_x_230:
[----:B------:R-:W-:Y:S05]  /*48d0*/  BSYNC.RECONVERGENT B0 ;  /* 0x0000000000007941 */ /* 0x000fea0003800200 */
.L_x_228:
        /* <DEDUP_REMOVED lines=10> */
.L_x_232:
[----:B------:R-:W-:Y:S01]  /*4980*/  FMUL.FTZ R0, R5, R4 ;  /* 0x0000000405007220 */ /* 0x000fe20000410000 */
[----:B------:R-:W-:-:S03]  /*4990*/  FMUL.FTZ R4, R4, 0.5 ;  /* 0x3f00000004047820 */ /* 0x000fc60000410000 */
[----:B------:R-:W-:-:S04]  /*49a0*/  FFMA R5, -R0, R0, R5 ;  /* 0x0000000000057223 */ /* 0x000fc80000000105 */
[----:B------:R-:W-:-:S07]  /*49b0*/  FFMA R0, R5, R4, R0 ;  /* 0x0000000405007223 */ /* 0x000fce0000000000 */
.L_x_233:
[----:B------:R-:W-:Y:S05]  /*49c0*/  BSYNC.RECONVERGENT B0 ;  /* 0x0000000000007941 */ /* 0x000fea0003800200 */
.L_x_231:
        /* <DEDUP_REMOVED lines=10> */
.L_x_235:
[----:B------:R-:W-:Y:S01]  /*4a70*/  FMUL.FTZ R0, R5, R4 ;  /* 0x0000000405007220 */ /* 0x000fe20000410000 */
[----:B------:R-:W-:-:S03]  /*4a80*/  FMUL.FTZ R4, R4, 0.5 ;  /* 0x3f00000004047820 */ /* 0x000fc60000410000 */
[----:B------:R-:W-:-:S04]  /*4a90*/  FFMA R5, -R0, R0, R5 ;  /* 0x0000000000057223 */ /* 0x000fc80000000105 */
[----:B------:R-:W-:-:S07]  /*4aa0*/  FFMA R0, R5, R4, R0 ;  /* 0x0000000405007223 */ /* 0x000fce0000000000 */
.L_x_236:
[----:B------:R-:W-:Y:S05]  /*4ab0*/  BSYNC.RECONVERGENT B0 ;  /* 0x0000000000007941 */ /* 0x000fea0003800200 */
.L_x_234:
        /* <DEDUP_REMOVED lines=10> */
.L_x_238:
[----:B------:R-:W-:Y:S01]  /*4b60*/  FMUL.FTZ R0, R5, R4 ;  /* 0x0000000405007220 */ /* 0x000fe20000410000 */
[----:B------:R-:W-:-:S03]  /*4b70*/  FMUL.FTZ R4, R4, 0.5 ;  /* 0x3f00000004047820 */ /* 0x000fc60000410000 */
[----:B------:R-:W-:-:S04]  /*4b80*/  FFMA R5, -R0, R0, R5 ;  /* 0x0000000000057223 */ /* 0x000fc80000000105 */
[----:B------:R-:W-:-:S07]  /*4b90*/  FFMA R0, R5, R4, R0 ;  /* 0x0000000405007223 */ /* 0x000fce0000000000 */
.L_x_239:
[----:B------:R-:W-:Y:S05]  /*4ba0*/  BSYNC.RECONVERGENT B0 ;  /* 0x0000000000007941 */ /* 0x000fea0003800200 */
.L_x_237:
        /* <DEDUP_REMOVED lines=10> */
.L_x_241:
[----:B------:R-:W-:Y:S01]  /*4c50*/  FMUL.FTZ R0, R5, R4 ;  /* 0x0000000405007220 */ /* 0x000fe20000410000 */
[----:B------:R-:W-:-:S03]  /*4c60*/  FMUL.FTZ R4, R4, 0.5 ;  /* 0x3f00000004047820 */ /* 0x000fc60000410000 */
[----:B------:R-:W-:-:S04]  /*4c70*/  FFMA R5, -R0, R0, R5 ;  /* 0x0000000000057223 */ /* 0x000fc80000000105 */
[----:B------:R-:W-:-:S07]  /*4c80*/  FFMA R0, R5, R4, R0 ;  /* 0x0000000405007223 */ /* 0x000fce0000000000 */
.L_x_242:
[----:B------:R-:W-:Y:S05]  /*4c90*/  BSYNC.RECONVERGENT B0 ;  /* 0x0000000000007941 */ /* 0x000fea0003800200 */
.L_x_240:
        /* <DEDUP_REMOVED lines=10> */
.L_x_244:
[----:B------:R-:W-:Y:S01]  /*4d40*/  FMUL.FTZ R0, R5, R4 ;  /* 0x0000000405007220 */ /* 0x000fe20000410000 */
[----:B------:R-:W-:-:S03]  /*4d50*/  FMUL.FTZ R4, R4, 0.5 ;  /* 0x3f00000004047820 */ /* 0x000fc60000410000 */
[----:B------:R-:W-:-:S04]  /*4d60*/  FFMA R5, -R0, R0, R5 ;  /* 0x0000000000057223 */ /* 0x000fc80000000105 */
[----:B------:R-:W-:-:S07]  /*4d70*/  FFMA R0, R5, R4, R0 ;  /* 0x0000000405007223 */ /* 0x000fce0000000000 */
.L_x_245:
[----:B------:R-:W-:Y:S05]  /*4d80*/  BSYNC.RECONVERGENT B0 ;  /* 0x0000000000007941 */ /* 0x000fea0003800200 */
.L_x_243:
        /* <DEDUP_REMOVED lines=10> */
.L_x_247:
[----:B------:R-:W-:Y:S01]  /*4e30*/  FMUL.FTZ R0, R5, R4 ;  /* 0x0000000405007220 */ /* 0x000fe20000410000 */
[----:B------:R-:W-:-:S03]  /*4e40*/  FMUL.FTZ R4, R4, 0.5 ;  /* 0x3f00000004047820 */ /* 0x000fc60000410000 */
[----:B------:R-:W-:-:S04]  /*4e50*/  FFMA R5, -R0, R0, R5 ;  /* 0x0000000000057223 */ /* 0x000fc80000000105 */
[----:B------:R-:W-:-:S07]  /*4e60*/  FFMA R0, R5, R4, R0 ;  /* 0x0000000405007223 */ /* 0x000fce0000000000 */
.L_x_248:
[----:B------:R-:W-:Y:S05]  /*4e70*/  BSYNC.RECONVERGENT B0 ;  /* 0x0000000000007941 */ /* 0x000fea0003800200 */
.L_x_246:
        /* <DEDUP_REMOVED lines=10> */
.L_x_250:
[----:B------:R-:W-:Y:S01]  /*4f20*/  FMUL.FTZ R0, R5, R4 ;  /* 0x0000000405007220 */ /* 0x000fe20000410000 */
[----:B------:R-:W-:-:S03]  /*4f30*/  FMUL.FTZ R4, R4, 0.5 ;  /* 0x3f00000004047820 */ /* 0x000fc60000410000 */
[----:B------:R-:W-:-:S04]  /*4f40*/  FFMA R5, -R0, R0, R5 ;  /* 0x0000000000057223 */ /* 0x000fc80000000105 */
[----:B------:R-:W-:-:S07]  /*4f50*/  FFMA R0, R5, R4, R0 ;  /* 0x0000000405007223 */ /* 0x000fce0000000000 */
.L_x_251:
[----:B------:R-:W-:Y:S05]  /*4f60*/  BSYNC.RECONVERGENT B0 ;  /* 0x0000000000007941 */ /* 0x000fea0003800200 */
.L_x_249:
        /* <DEDUP_REMOVED lines=10> */
.L_x_253:
[----:B------:R-:W-:Y:S01]  /*5010*/  FMUL.FTZ R0, R5, R4 ;  /* 0x0000000405007220 */ /* 0x000fe20000410000 */
[----:B------:R-:W-:-:S03]  /*5020*/  FMUL.FTZ R4, R4, 0.5 ;  /* 0x3f00000004047820 */ /* 0x000fc60000410000 */
[----:B------:R-:W-:-:S04]  /*5030*/  FFMA R5, -R0, R0, R5 ;  /* 0x0000000000057223 */ /* 0x000fc80000000105 */
[----:B------:R-:W-:-:S07]  /*5040*/  FFMA R0, R5, R4, R0 ;  /* 0x0000000405007223 */ /* 0x000fce0000000000 */
.L_x_254:
[----:B------:R-:W-:Y:S05]  /*5050*/  BSYNC.RECONVERGENT B0 ;  /* 0x0000000000007941 */ /* 0x000fea0003800200 */
.L_x_252:
        /* <DEDUP_REMOVED lines=10> */
.L_x_256:
[----:B------:R-:W-:Y:S01]  /*5100*/  FMUL.FTZ R0, R5, R4 ;  /* 0x0000000405007220 */ /* 0x000fe20000410000 */
[----:B------:R-:W-:-:S03]  /*5110*/  FMUL.FTZ R4, R4, 0.5 ;  /* 0x3f00000004047820 */ /* 0x000fc60000410000 */
[----:B------:R-:W-:-:S04]  /*5120*/  FFMA R5, -R0, R0, R5 ;  /* 0x0000000000057223 */ /* 0x000fc80000000105 */
[----:B------:R-:W-:-:S07]  /*5130*/  FFMA R0, R5, R4, R0 ;  /* 0x0000000405007223 */ /* 0x000fce0000000000 */
.L_x_257:
[----:B------:R-:W-:Y:S05]  /*5140*/  BSYNC.RECONVERGENT B0 ;  /* 0x0000000000007941 */ /* 0x000fea0003800200 */
.L_x_255:
        /* <DEDUP_REMOVED lines=10> */
.L_x_259:
[----:B------:R-:W-:Y:S01]  /*51f0*/  FMUL.FTZ R0, R5, R4 ;  /* 0x0000000405007220 */ /* 0x000fe20000410000 */
[----:B------:R-:W-:-:S03]  /*5200*/  FMUL.FTZ R4, R4, 0.5 ;  /* 0x3f00000004047820 */ /* 0x000fc60000410000 */
[----:B------:R-:W-:-:S04]  /*5210*/  FFMA R5, -R0, R0, R5 ;  /* 0x0000000000057223 */ /* 0x000fc80000000105 */
[----:B------:R-:W-:-:S07]  /*5220*/  FFMA R0, R5, R4, R0 ;  /* 0x0000000405007223 */ /* 0x000fce0000000000 */
.L_x_260:
[----:B------:R-:W-:Y:S05]  /*5230*/  BSYNC.RECONVERGENT B0 ;  /* 0x0000000000007941 */ /* 0x000fea0003800200 */
.L_x_258:
        /* <DEDUP_REMOVED lines=10> */
.L_x_262:
[----:B------:R-:W-:Y:S01]  /*52e0*/  FMUL.FTZ R0, R5, R4 ;  /* 0x0000000405007220 */ /* 0x000fe20000410000 */
[----:B------:R-:W-:-:S03]  /*52f0*/  FMUL.FTZ R4, R4, 0.5 ;  /* 0x3f00000004047820 */ /* 0x000fc60000410000 */
[----:B------:R-:W-:-:S04]  /*5300*/  FFMA R5, -R0, R0, R5 ;  /* 0x0000000000057223 */ /* 0x000fc80000000105 */
[----:B------:R-:W-:-:S07]  /*5310*/  FFMA R0, R5, R4, R0 ;  /* 0x0000000405007223 */ /* 0x000fce0000000000 */
.L_x_263:
[----:B------:R-:W-:Y:S05]  /*5320*/  BSYNC.RECONVERGENT B0 ;  /* 0x0000000000007941 */ /* 0x000fea0003800200 */
.L_x_261:
        /* <DEDUP_REMOVED lines=10> */
.L_x_265:
[----:B------:R-:W-:Y:S01]  /*53d0*/  FMUL.FTZ R0, R5, R4 ;  /* 0x0000000405007220 */ /* 0x000fe20000410000 */
[----:B------:R-:W-:-:S03]  /*53e0*/  FMUL.FTZ R4, R4, 0.5 ;  /* 0x3f00000004047820 */ /* 0x000fc60000410000 */
[----:B------:R-:W-:-:S04]  /*53f0*/  FFMA R5, -R0, R0, R5 ;  /* 0x0000000000057223 */ /* 0x000fc80000000105 */
[----:B------:R-:W-:-:S07]  /*5400*/  FFMA R0, R5, R4, R0 ;  /* 0x0000000405007223 */ /* 0x000fce0000000000 */
.L_x_266:
[----:B------:R-:W-:Y:S05]  /*5410*/  BSYNC.RECONVERGENT B0 ;  /* 0x0000000000007941 */ /* 0x000fea0003800200 */
.L_x_264:
        /* <DEDUP_REMOVED lines=10> */
.L_x_268:
[----:B------:R-:W-:Y:S01]  /*54c0*/  FMUL.FTZ R0, R5, R4 ;  /* 0x0000000405007220 */ /* 0x000fe20000410000 */
[----:B------:R-:W-:-:S03]  /*54d0*/  FMUL.FTZ R4, R4, 0.5 ;  /* 0x3f00000004047820 */ /* 0x000fc60000410000 */
[----:B------:R-:W-:-:S04]  /*54e0*/  FFMA R5, -R0, R0, R5 ;  /* 0x0000000000057223 */ /* 0x000fc80000000105 */
[----:B------:R-:W-:-:S07]  /*54f0*/  FFMA R0, R5, R4, R0 ;  /* 0x0000000405007223 */ /* 0x000fce0000000000 */
.L_x_269:
[----:B------:R-:W-:Y:S05]  /*5500*/  BSYNC.RECONVERGENT B0 ;  /* 0x0000000000007941 */ /* 0x000fea0003800200 */
.L_x_267:
        /* <DEDUP_REMOVED lines=10> */
.L_x_271:
[----:B------:R-:W-:Y:S01]  /*55b0*/  FMUL.FTZ R0, R5, R4 ;  /* 0x0000000405007220 */ /* 0x000fe20000410000 */
[----:B------:R-:W-:-:S03]  /*55c0*/  FMUL.FTZ R4, R4, 0.5 ;  /* 0x3f00000004047820 */ /* 0x000fc60000410000 */
[----:B------:R-:W-:-:S04]  /*55d0*/  FFMA R5, -R0, R0, R5 ;  /* 0x0000000000057223 */ /* 0x000fc80000000105 */
[----:B------:R-:W-:-:S07]  /*55e0*/  FFMA R0, R5, R4, R0 ;  /* 0x0000000405007223 */ /* 0x000fce0000000000 */
.L_x_272:
[----:B------:R-:W-:Y:S05]  /*55f0*/  BSYNC.RECONVERGENT B0 ;  /* 0x0000000000007941 */ /* 0x000fea0003800200 */
.L_x_270:
        /* <DEDUP_REMOVED lines=10> */
.L_x_274:
[----:B------:R-:W-:Y:S01]  /*56a0*/  FMUL.FTZ R0, R5, R4 ;  /* 0x0000000405007220 */ /* 0x000fe20000410000 */
[----:B------:R-:W-:-:S03]  /*56b0*/  FMUL.FTZ R4, R4, 0.5 ;  /* 0x3f00000004047820 */ /* 0x000fc60000410000 */
[----:B------:R-:W-:-:S04]  /*56c0*/  FFMA R5, -R0, R0, R5 ;  /* 0x0000000000057223 */ /* 0x000fc80000000105 */
[----:B------:R-:W-:-:S07]  /*56d0*/  FFMA R0, R5, R4, R0 ;  /* 0x0000000405007223 */ /* 0x000fce0000000000 */
.L_x_275:
[----:B------:R-:W-:Y:S05]  /*56e0*/  BSYNC.RECONVERGENT B0 ;  /* 0x0000000000007941 */ /* 0x000fea0003800200 */
.L_x_273:
        /* <DEDUP_REMOVED lines=10> */
.L_x_277:
[----:B------:R-:W-:Y:S01]  /*5790*/  FMUL.FTZ R0, R5, R4 ;  /* 0x0000000405007220 */ /* 0x000fe20000410000 */
[----:B------:R-:W-:-:S03]  /*57a0*/  FMUL.FTZ R4, R4, 0.5 ;  /* 0x3f00000004047820 */ /* 0x000fc60000410000 */
[----:B------:R-:W-:-:S04]  /*57b0*/  FFMA R5, -R0, R0, R5 ;  /* 0x0000000000057223 */ /* 0x000fc80000000105 */
[----:B------:R-:W-:-:S07]  /*57c0*/  FFMA R0, R5, R4, R0 ;  /* 0x0000000405007223 */ /* 0x000fce0000000000 */
.L_x_278:
[----:B------:R-:W-:Y:S05]  /*57d0*/  BSYNC.RECONVERGENT B0 ;  /* 0x0000000000007941 */ /* 0x000fea0003800200 */
.L_x_276:
        /* <DEDUP_REMOVED lines=10> */
.L_x_280:
[----:B------:R-:W-:Y:S01]  /*5880*/  FMUL.FTZ R0, R5, R4 ;  /* 0x0000000405007220 */ /* 0x000fe20000410000 */
[----:B------:R-:W-:-:S03]  /*5890*/  FMUL.FTZ R4, R4, 0.5 ;  /* 0x3f00000004047820 */ /* 0x000fc60000410000 */
[----:B------:R-:W-:-:S04]  /*58a0*/  FFMA R5, -R0, R0, R5 ;  /* 0x0000000000057223 */ /* 0x000fc80000000105 */
[----:B------:R-:W-:-:S07]  /*58b0*/  FFMA R0, R5, R4, R0 ;  /* 0x0000000405007223 */ /* 0x000fce0000000000 */
.L_x_281:
[----:B------:R-:W-:Y:S05]  /*58c0*/  BSYNC.RECONVERGENT B0 ;  /* 0x0000000000007941 */ /* 0x000fea0003800200 */
.L_x_279:
        /* <DEDUP_REMOVED lines=10> */
.L_x_283:
[----:B------:R-:W-:Y:S01]  /*5970*/  FMUL.FTZ R0, R5, R4 ;  /* 0x0000000405007220 */ /* 0x000fe20000410000 */
[----:B------:R-:W-:-:S03]  /*5980*/  FMUL.FTZ R4, R4, 0.5 ;  /* 0x3f00000004047820 */ /* 0x000fc60000410000 */
[----:B------:R-:W-:-:S04]  /*5990*/  FFMA R5, -R0, R0, R5 ;  /* 0x0000000000057223 */ /* 0x000fc80000000105 */
[----:B------:R-:W-:-:S07]  /*59a0*/  FFMA R0, R5, R4, R0 ;  /* 0x0000000405007223 */ /* 0x000fce0000000000 */
.L_x_284:
[----:B------:R-:W-:Y:S05]  /*59b0*/  BSYNC.RECONVERGENT B0 ;  /* 0x0000000000007941 */ /* 0x000fea0003800200 */
.L_x_282:
        /* <DEDUP_REMOVED lines=10> */
.L_x_286:
[----:B------:R-:W-:Y:S01]  /*5a60*/  FMUL.FTZ R0, R5, R4 ;  /* 0x0000000405007220 */ /* 0x000fe20000410000 */
[----:B------:R-:W-:-:S03]  /*5a70*/  FMUL.FTZ R4, R4, 0.5 ;  /* 0x3f00000004047820 */ /* 0x000fc60000410000 */
[----:B------:R-:W-:-:S04]  /*5a80*/  FFMA R5, -R0, R0, R5 ;  /* 0x0000000000057223 */ /* 0x000fc80000000105 */
[----:B------:R-:W-:-:S07]  /*5a90*/  FFMA R0, R5, R4, R0 ;  /* 0x0000000405007223 */ /* 0x000fce0000000000 */
.L_x_287:
[----:B------:R-:W-:Y:S05]  /*5aa0*/  BSYNC.RECONVERGENT B0 ;  /* 0x0000000000007941 */ /* 0x000fea0003800200 */
.L_x_285:
        /* <DEDUP_REMOVED lines=10> */
.L_x_289:
[----:B------:R-:W-:Y:S01]  /*5b50*/  FMUL.FTZ R0, R5, R4 ;  /* 0x0000000405007220 */ /* 0x000fe20000410000 */
[----:B------:R-:W-:-:S03]  /*5b60*/  FMUL.FTZ R4, R4, 0.5 ;  /* 0x3f00000004047820 */ /* 0x000fc60000410000 */
[----:B------:R-:W-:-:S04]  /*5b70*/  FFMA R5, -R0, R0, R5 ;  /* 0x0000000000057223 */ /* 0x000fc80000000105 */
[----:B------:R-:W-:-:S07]  /*5b80*/  FFMA R0, R5, R4, R0 ;  /* 0x0000000405007223 */ /* 0x000fce0000000000 */
.L_x_290:
[----:B------:R-:W-:Y:S05]  /*5b90*/  BSYNC.RECONVERGENT B0 ;  /* 0x0000000000007941 */ /* 0x000fea0003800200 */
.L_x_288:
        /* <DEDUP_REMOVED lines=10> */
.L_x_292:
[----:B------:R-:W-:Y:S01]  /*5c40*/  FMUL.FTZ R0, R5, R4 ;  /* 0x0000000405007220 */ /* 0x000fe20000410000 */
[----:B------:R-:W-:-:S03]  /*5c50*/  FMUL.FTZ R4, R4, 0.5 ;  /* 0x3f00000004047820 */ /* 0x000fc60000410000 */
[----:B------:R-:W-:-:S04]  /*5c60*/  FFMA R5, -R0, R0, R5 ;  /* 0x0000000000057223 */ /* 0x000fc80000000105 */
[----:B------:R-:W-:-:S07]  /*5c70*/  FFMA R0, R5, R4, R0 ;  /* 0x0000000405007223 */ /* 0x000fce0000000000 */
.L_x_293:
[----:B------:R-:W-:Y:S05]  /*5c80*/  BSYNC.RECONVERGENT B0 ;  /* 0x0000000000007941 */ /* 0x000fea0003800200 */
.L_x_291:
        /* <DEDUP_REMOVED lines=10> */
.L_x_295:
[----:B------:R-:W-:Y:S01]  /*5d30*/  FMUL.FTZ R0, R5, R4 ;  /* 0x0000000405007220 */ /* 0x000fe20000410000 */
[----:B------:R-:W-:-:S03]  /*5d40*/  FMUL.FTZ R4, R4, 0.5 ;  /* 0x3f00000004047820 */ /* 0x000fc60000410000 */
[----:B------:R-:W-:-:S04]  /*5d50*/  FFMA R5, -R0, R0, R5 ;  /* 0x0000000000057223 */ /* 0x000fc80000000105 */
[----:B------:R-:W-:-:S07]  /*5d60*/  FFMA R0, R5, R4, R0 ;  /* 0x0000000405007223 */ /* 0x000fce0000000000 */
.L_x_296:
[----:B------:R-:W-:Y:S05]  /*5d70*/  BSYNC.RECONVERGENT B0 ;  /* 0x0000000000007941 */ /* 0x000fea0003800200 */
.L_x_294:
[----:B------:R-:W-:Y:S01]  /*5d80*/  FADD R0, R0, 1 ;  /* 0x3f80000000007421 */ /* 0x000fe20000000000 */
[----:B------:R-:W-:Y:S03]  /*5d90*/  BSSY.RECONVERGENT B0, `(.L_x_297) ;  /* 0x000000d000007945 */ /* 0x000fe60003800200 */
[----:B------:R0:W1:Y:S01]  /*5da0*/  MUFU.RSQ R7, R0 ;  /* 0x0000000000077308 */ /* 0x0000620000001400 */
[----:B------:R-:W-:-:S04]  /*5db0*/  IADD3 R4, PT, PT, R0, -0xd000000, RZ ;  /* 0xf300000000047810 */ /* 0x000fc80007ffe0ff */
[----:B------:R-:W-:-:S13]  /*5dc0*/  ISETP.GT.U32.AND P0, PT, R4, 0x727fffff, PT ;  /* 0x727fffff0400780c */ /* 0x000fda0003f04070 */
[----:B01----:R-:W-:Y:S05]  /*5dd0*/  @!P0 BRA `(.L_x_298) ;  /* 0x0000000000108947 */ /* 0x003fea0003800000 */
[----:B------:R-:W-:-:S07]  /*5de0*/  MOV R9, 0x5e00 ;  /* 0x00005e0000097802 */ /* 0x000fce0000000f00 */
[----:B------:R-:W-:Y:S05]  /*5df0*/  CALL.REL.NOINC `($__internal_0_$__cuda_sm20_sqrt_rn_f32_slowpath) ;  /* 0x0000000000247944 */ /* 0x000fea0003c00000 */
[----:B------:R-:W-:Y:S01]  /*5e00*/  MOV R5, R0 ;  /* 0x0000000000057202 */ /* 0x000fe20000000f00 */
[----:B------:R-:W-:Y:S06]  /*5e10*/  BRA `(.L_x_299) ;  /* 0x0000000000107947 */ /* 0x000fec0003800000 */
.L_x_298:
[----:B------:R-:W-:Y:S01]  /*5e20*/  FMUL.FTZ R5, R0, R7 ;  /* 0x0000000700057220 */ /* 0x000fe20000410000 */
[----:B------:R-:W-:-:S03]  /*5e30*/  FMUL.FTZ R4, R7, 0.5 ;  /* 0x3f00000007047820 */ /* 0x000fc60000410000 */
[----:B------:R-:W-:-:S04]  /*5e40*/  FFMA R0, -R5, R5, R0 ;  /* 0x0000000505007223 */ /* 0x000fc80000000100 */
[----:B------:R-:W-:-:S07]  /*5e50*/  FFMA R5, R0, R4, R5 ;  /* 0x0000000400057223 */ /* 0x000fce0000000005 */
.L_x_299:
[----:B------:R-:W-:Y:S05]  /*5e60*/  BSYNC.RECONVERGENT B0 ;  /* 0x0000000000007941 */ /* 0x000fea0003800200 */
.L_x_297:
[----:B------:R-:W-:Y:S01]  /*5e70*/  STG.E desc[UR4][R2.64], R5 ;  /* 0x0000000502007986 */ /* 0x000fe2000c101904 */
[----:B------:R-:W-:Y:S05]  /*5e80*/  EXIT ;  /* 0x000000000000794d */ /* 0x000fea0003800000 */
        .weak           $__internal_0_$__cuda_sm20_sqrt_rn_f32_slowpath
        .type           $__internal_0_$__cuda_sm20_sqrt_rn_f32_slowpath,@function
        .size           $__internal_0_$__cuda_sm20_sqrt_rn_f32_slowpath,(.L_x_302 - $__internal_0_$__cuda_sm20_sqrt_rn_f32_slowpath)
$__internal_0_$__cuda_sm20_sqrt_rn_f32_slowpath:
[----:B------:R-:W-:-:S13]  /*5e90*/  LOP3.LUT P0, RZ, R0, 0x7fffffff, RZ, 0xc0, !PT ;  /* 0x7fffffff00ff7812 */ /* 0x000fda000780c0ff */
[----:B------:R-:W-:Y:S01]  /*5ea0*/  @!P0 MOV R4, R0 ;  /* 0x0000000000048202 */ /* 0x000fe20000000f00 */
[----:B------:R-:W-:Y:S06]  /*5eb0*/  @!P0 BRA `(.L_x_300) ;  /* 0x0000000000408947 */ /* 0x000fec0003800000 */
[----:B------:R-:W-:-:S13]  /*5ec0*/  FSETP.GEU.FTZ.AND P0, PT, R0, RZ, PT ;  /* 0x000000ff0000720b */ /* 0x000fda0003f1e000 */
[----:B------:R-:W-:Y:S01]  /*5ed0*/  @!P0 MOV R4, 0x7fffffff ;  /* 0x7fffffff00048802 */ /* 0x000fe20000000f00 */
[----:B------:R-:W-:Y:S06]  /*5ee0*/  @!P0 BRA `(.L_x_300) ;  /* 0x0000000000348947 */ /* 0x000fec0003800000 */
[----:B------:R-:W-:-:S13]  /*5ef0*/  FSETP.GTU.FTZ.AND P0, PT, |R0|, +INF , PT ;  /* 0x7f8000000000780b */ /* 0x000fda0003f1c200 */
[----:B------:R-:W-:Y:S01]  /*5f00*/  @P0 FADD.FTZ R4, R0, 1 ;  /* 0x3f80000000040421 */ /* 0x000fe20000010000 */
[----:B------:R-:W-:Y:S06]  /*5f10*/  @P0 BRA `(.L_x_300) ;  /* 0x0000000000280947 */ /* 0x000fec0003800000 */
[----:B------:R-:W-:-:S13]  /*5f20*/  FSETP.NEU.FTZ.AND P0, PT, |R0|, +INF , PT ;  /* 0x7f8000000000780b */ /* 0x000fda0003f1d200 */
[----:B------:R-:W-:-:S04]  /*5f30*/  @P0 FFMA R5, R0, 1.84467440737095516160e+19, RZ ;  /* 0x5f80000000050823 */ /* 0x000fc800000000ff */
[----:B------:R-:W0:Y:S02]  /*5f40*/  @P0 MUFU.RSQ R4, R5 ;  /* 0x0000000500040308 */ /* 0x000e240000001400 */
[----:B0-----:R-:W-:Y:S01]  /*5f50*/  @P0 FMUL.FTZ R6, R5, R4 ;  /* 0x0000000405060220 */ /* 0x001fe20000410000 */
[----:B------:R-:W-:Y:S01]  /*5f60*/  @P0 FMUL.FTZ R8, R4, 0.5 ;  /* 0x3f00000004080820 */ /* 0x000fe20000410000 */
[----:B------:R-:W-:Y:S02]  /*5f70*/  @!P0 MOV R4, R0 ;  /* 0x0000000000048202 */ /* 0x000fe40000000f00 */
[----:B------:R-:W-:-:S04]  /*5f80*/  @P0 FADD.FTZ R7, -R6, -RZ ;  /* 0x800000ff06070221 */ /* 0x000fc80000010100 */
[----:B------:R-:W-:-:S04]  /*5f90*/  @P0 FFMA R7, R6, R7, R5 ;  /* 0x0000000706070223 */ /* 0x000fc80000000005 */
[----:B------:R-:W-:-:S04]  /*5fa0*/  @P0 FFMA R7, R7, R8, R6 ;  /* 0x0000000807070223 */ /* 0x000fc80000000006 */
[----:B------:R-:W-:-:S07]  /*5fb0*/  @P0 FMUL.FTZ R4, R7, 2.3283064365386962891e-10 ;  /* 0x2f80000007040820 */ /* 0x000fce0000410000 */
.L_x_300:
[----:B------:R-:W-:Y:S01]  /*5fc0*/  HFMA2 R5, -RZ, RZ, 0, 0 ;  /* 0x00000000ff057431 */ /* 0x000fe200000001ff */
[----:B------:R-:W-:Y:S02]  /*5fd0*/  MOV R0, R4 ;  /* 0x0000000400007202 */ /* 0x000fe40000000f00 */
[----:B------:R-:W-:-:S04]  /*5fe0*/  MOV R4, R9 ;  /* 0x0000000900047202 */ /* 0x000fc80000000f00 */
[----:B------:R-:W-:Y:S05]  /*5ff0*/  RET.REL.NODEC R4 `(_Z6kernelPfi) ;  /* 0xffffffa004007950 */ /* 0x000fea0003c3ffff */
.L_x_301:
[----:B------:R-:W-:-:S00]  /*6000*/  BRA `(.L_x_301) ;  /* 0xfffffffc00fc7947 */ /* 0x000fc0000383ffff */
[----:B------:R-:W-:-:S00]  /*6010*/  NOP ;  /* 0x0000000000007918 */ /* 0x000fc00000000000 */
        /* <DEDUP_REMOVED lines=14> */
.L_x_302:


//--------------------- .nv.shared.reserved.0     --------------------------
	.section	.nv.shared.reserved.0,"aw",@nobits
	.weak		__nv_reservedSMEM_offset_0_alias
	.size		__nv_reservedSMEM_offset_0_alias, 0, 64
	.other		__nv_reservedSMEM_offset_0_alias,@"STO_CUDA_RESERVED_SHARED STV_DEFAULT"
__nv_reservedSMEM_offset_0_alias:
	.zero		0
	.zero		64


//--------------------- .nv.constant0._Z6kernelPfi --------------------------
	.section	.nv.constant0._Z6kernelPfi,"a",@progbits
	.sectionflags	@""
	.align	4
.nv.constant0._Z6kernelPfi:
	.zero		908


//--------------------- SYMBOLS --------------------------

	.type		.nv.reservedSmem.offset0,@object
	.size		.nv.reservedSmem.offset0,0x4
